//
// Generated by NVIDIA NVVM Compiler
//
// Compiler Build ID: CL-36424714
// Cuda compilation tools, release 13.0, V13.0.88
// Based on NVVM 20.0.0
//

.version 9.0
.target sm_100
.address_size 64

	// .globl	_Z13step_1_kernelPfS_PiS_S0_S0_
.const .align 4 .u32 gpu_K;
.const .align 4 .u32 gpu_n;
.const .align 4 .u32 gpu_d;
// _ZZ13step_1_kernelPfS_PiS_S0_S0_E12blockChanges has been demoted
.extern .shared .align 16 .b8 sharedBuffer[];

.visible .entry _Z13step_1_kernelPfS_PiS_S0_S0_(
	.param .u64 .ptr .align 1 _Z13step_1_kernelPfS_PiS_S0_S0__param_0,
	.param .u64 .ptr .align 1 _Z13step_1_kernelPfS_PiS_S0_S0__param_1,
	.param .u64 .ptr .align 1 _Z13step_1_kernelPfS_PiS_S0_S0__param_2,
	.param .u64 .ptr .align 1 _Z13step_1_kernelPfS_PiS_S0_S0__param_3,
	.param .u64 .ptr .align 1 _Z13step_1_kernelPfS_PiS_S0_S0__param_4,
	.param .u64 .ptr .align 1 _Z13step_1_kernelPfS_PiS_S0_S0__param_5
)
{
	.reg .pred 	%p<68>;
	.reg .b32 	%r<331>;
	.reg .b32 	%f<253>;
	.reg .b64 	%rd<78>;
	// demoted variable
	.shared .align 4 .u32 _ZZ13step_1_kernelPfS_PiS_S0_S0_E12blockChanges;
	ld.param.u64 	%rd10, [_Z13step_1_kernelPfS_PiS_S0_S0__param_0];
	ld.param.u64 	%rd14, [_Z13step_1_kernelPfS_PiS_S0_S0__param_1];
	ld.param.u64 	%rd15, [_Z13step_1_kernelPfS_PiS_S0_S0__param_2];
	cvta.to.global.u64 	%rd1, %rd14;
	cvta.to.global.u64 	%rd2, %rd15;
	ld.const.u32 	%r1, [gpu_n];
	ld.const.u32 	%r2, [gpu_d];
	ld.const.u32 	%r3, [gpu_K];
	mov.u32 	%r111, %tid.x;
	mov.u32 	%r112, %tid.y;
	mov.u32 	%r113, %ntid.x;
	mad.lo.s32 	%r4, %r112, %r113, %r111;
	mov.u32 	%r114, %ntid.y;
	mul.lo.s32 	%r5, %r113, %r114;
	mov.u32 	%r115, %ctaid.x;
	mad.lo.s32 	%r6, %r5, %r115, %r4;
	mul.lo.s32 	%r7, %r3, %r2;
	shl.b32 	%r116, %r7, 2;
	mov.u32 	%r117, sharedBuffer;
	add.s32 	%r8, %r117, %r116;
	setp.ge.s32 	%p1, %r4, %r7;
	@%p1 bra 	$L__BB0_9;
	add.s32 	%r118, %r4, %r5;
	max.u32 	%r119, %r7, %r118;
	setp.lt.u32 	%p2, %r118, %r7;
	selp.u32 	%r120, 1, 0, %p2;
	add.s32 	%r121, %r118, %r120;
	sub.s32 	%r122, %r119, %r121;
	div.u32 	%r123, %r122, %r5;
	add.s32 	%r9, %r123, %r120;
	add.s32 	%r124, %r9, 1;
	and.b32  	%r10, %r124, 3;
	and.b32  	%r11, %r9, 3;
	setp.eq.s32 	%p3, %r11, 3;
	mov.u32 	%r290, %r4;
	@%p3 bra 	$L__BB0_4;
	mov.b32 	%r289, 0;
	mov.u32 	%r290, %r4;
$L__BB0_3:
	.pragma "nounroll";
	mul.wide.u32 	%rd16, %r290, 4;
	add.s64 	%rd17, %rd1, %rd16;
	ld.global.f32 	%f22, [%rd17];
	shl.b32 	%r126, %r290, 2;
	add.s32 	%r128, %r117, %r126;
	st.shared.f32 	[%r128], %f22;
	add.s32 	%r290, %r290, %r5;
	add.s32 	%r289, %r289, 1;
	setp.ne.s32 	%p4, %r289, %r10;
	@%p4 bra 	$L__BB0_3;
$L__BB0_4:
	setp.lt.u32 	%p5, %r9, 3;
	@%p5 bra 	$L__BB0_5;
	bra.uni 	$L__BB0_84;
$L__BB0_5:
	setp.eq.s32 	%p7, %r11, 3;
	mov.u32 	%r293, %r4;
	@%p7 bra 	$L__BB0_8;
	mov.b32 	%r292, 0;
	mov.u32 	%r293, %r4;
$L__BB0_7:
	.pragma "nounroll";
	shl.b32 	%r140, %r293, 2;
	add.s32 	%r141, %r8, %r140;
	mov.b32 	%r142, 0;
	st.shared.u32 	[%r141], %r142;
	add.s32 	%r293, %r293, %r5;
	add.s32 	%r292, %r292, 1;
	setp.ne.s32 	%p8, %r292, %r10;
	@%p8 bra 	$L__BB0_7;
$L__BB0_8:
	setp.lt.u32 	%p9, %r9, 3;
	@%p9 bra 	$L__BB0_9;
	bra.uni 	$L__BB0_85;
$L__BB0_9:
	add.s32 	%r24, %r8, %r116;
	setp.ge.s32 	%p11, %r4, %r3;
	@%p11 bra 	$L__BB0_15;
	add.s32 	%r151, %r4, %r5;
	max.u32 	%r152, %r3, %r151;
	setp.lt.u32 	%p12, %r151, %r3;
	selp.u32 	%r153, 1, 0, %p12;
	add.s32 	%r154, %r151, %r153;
	sub.s32 	%r155, %r152, %r154;
	div.u32 	%r156, %r155, %r5;
	add.s32 	%r25, %r156, %r153;
	and.b32  	%r157, %r25, 3;
	setp.eq.s32 	%p13, %r157, 3;
	mov.u32 	%r297, %r4;
	@%p13 bra 	$L__BB0_13;
	add.s32 	%r159, %r25, 1;
	and.b32  	%r26, %r159, 3;
	mov.b32 	%r296, 0;
	mov.u32 	%r297, %r4;
$L__BB0_12:
	.pragma "nounroll";
	shl.b32 	%r160, %r297, 2;
	add.s32 	%r161, %r24, %r160;
	mov.b32 	%r162, 0;
	st.shared.u32 	[%r161], %r162;
	add.s32 	%r297, %r297, %r5;
	add.s32 	%r296, %r296, 1;
	setp.ne.s32 	%p14, %r296, %r26;
	@%p14 bra 	$L__BB0_12;
$L__BB0_13:
	setp.lt.u32 	%p15, %r25, 3;
	@%p15 bra 	$L__BB0_15;
$L__BB0_14:
	shl.b32 	%r163, %r297, 2;
	add.s32 	%r164, %r24, %r163;
	mov.b32 	%r165, 0;
	st.shared.u32 	[%r164], %r165;
	shl.b32 	%r166, %r5, 2;
	add.s32 	%r167, %r164, %r166;
	st.shared.u32 	[%r167], %r165;
	add.s32 	%r168, %r167, %r166;
	st.shared.u32 	[%r168], %r165;
	add.s32 	%r169, %r168, %r166;
	st.shared.u32 	[%r169], %r165;
	add.s32 	%r297, %r166, %r297;
	setp.lt.s32 	%p16, %r297, %r3;
	@%p16 bra 	$L__BB0_14;
$L__BB0_15:
	setp.ne.s32 	%p17, %r4, 0;
	@%p17 bra 	$L__BB0_17;
	mov.b32 	%r170, 0;
	st.shared.u32 	[_ZZ13step_1_kernelPfS_PiS_S0_S0_E12blockChanges], %r170;
$L__BB0_17:
	bar.sync 	0;
	setp.ge.s32 	%p18, %r6, %r1;
	@%p18 bra 	$L__BB0_56;
	mul.lo.s32 	%r172, %r2, %r6;
	cvta.to.global.u64 	%rd26, %rd10;
	mul.wide.s32 	%rd27, %r172, 4;
	add.s64 	%rd3, %rd26, %rd27;
	setp.lt.s32 	%p19, %r3, 1;
	mov.b32 	%r314, 1;
	@%p19 bra 	$L__BB0_41;
	setp.lt.s32 	%p20, %r2, 1;
	@%p20 bra 	$L__BB0_35;
	and.b32  	%r36, %r2, 15;
	and.b32  	%r37, %r2, 7;
	and.b32  	%r38, %r2, 3;
	mov.b32 	%r314, 1;
	mov.f32 	%f241, 0f7F7FFFFF;
	mov.b32 	%r300, 0;
$L__BB0_21:
	setp.lt.u32 	%p27, %r2, 16;
	mul.lo.s32 	%r41, %r300, %r2;
	mov.f32 	%f249, 0f00000000;
	mov.b32 	%r304, 0;
	@%p27 bra 	$L__BB0_24;
	mov.f32 	%f249, 0f00000000;
	mov.b32 	%r302, 0;
$L__BB0_23:
	.pragma "nounroll";
	mul.wide.u32 	%rd28, %r302, 4;
	add.s64 	%rd29, %rd3, %rd28;
	ld.global.f32 	%f33, [%rd29];
	add.s32 	%r184, %r302, %r41;
	shl.b32 	%r185, %r184, 2;
	add.s32 	%r187, %r117, %r185;
	ld.shared.f32 	%f34, [%r187];
	sub.f32 	%f35, %f33, %f34;
	fma.rn.f32 	%f36, %f35, %f35, %f249;
	ld.global.f32 	%f37, [%rd29+4];
	ld.shared.f32 	%f38, [%r187+4];
	sub.f32 	%f39, %f37, %f38;
	fma.rn.f32 	%f40, %f39, %f39, %f36;
	ld.global.f32 	%f41, [%rd29+8];
	ld.shared.f32 	%f42, [%r187+8];
	sub.f32 	%f43, %f41, %f42;
	fma.rn.f32 	%f44, %f43, %f43, %f40;
	ld.global.f32 	%f45, [%rd29+12];
	ld.shared.f32 	%f46, [%r187+12];
	sub.f32 	%f47, %f45, %f46;
	fma.rn.f32 	%f48, %f47, %f47, %f44;
	ld.global.f32 	%f49, [%rd29+16];
	ld.shared.f32 	%f50, [%r187+16];
	sub.f32 	%f51, %f49, %f50;
	fma.rn.f32 	%f52, %f51, %f51, %f48;
	ld.global.f32 	%f53, [%rd29+20];
	ld.shared.f32 	%f54, [%r187+20];
	sub.f32 	%f55, %f53, %f54;
	fma.rn.f32 	%f56, %f55, %f55, %f52;
	ld.global.f32 	%f57, [%rd29+24];
	ld.shared.f32 	%f58, [%r187+24];
	sub.f32 	%f59, %f57, %f58;
	fma.rn.f32 	%f60, %f59, %f59, %f56;
	ld.global.f32 	%f61, [%rd29+28];
	ld.shared.f32 	%f62, [%r187+28];
	sub.f32 	%f63, %f61, %f62;
	fma.rn.f32 	%f64, %f63, %f63, %f60;
	ld.global.f32 	%f65, [%rd29+32];
	ld.shared.f32 	%f66, [%r187+32];
	sub.f32 	%f67, %f65, %f66;
	fma.rn.f32 	%f68, %f67, %f67, %f64;
	ld.global.f32 	%f69, [%rd29+36];
	ld.shared.f32 	%f70, [%r187+36];
	sub.f32 	%f71, %f69, %f70;
	fma.rn.f32 	%f72, %f71, %f71, %f68;
	ld.global.f32 	%f73, [%rd29+40];
	ld.shared.f32 	%f74, [%r187+40];
	sub.f32 	%f75, %f73, %f74;
	fma.rn.f32 	%f76, %f75, %f75, %f72;
	ld.global.f32 	%f77, [%rd29+44];
	ld.shared.f32 	%f78, [%r187+44];
	sub.f32 	%f79, %f77, %f78;
	fma.rn.f32 	%f80, %f79, %f79, %f76;
	ld.global.f32 	%f81, [%rd29+48];
	ld.shared.f32 	%f82, [%r187+48];
	sub.f32 	%f83, %f81, %f82;
	fma.rn.f32 	%f84, %f83, %f83, %f80;
	ld.global.f32 	%f85, [%rd29+52];
	ld.shared.f32 	%f86, [%r187+52];
	sub.f32 	%f87, %f85, %f86;
	fma.rn.f32 	%f88, %f87, %f87, %f84;
	ld.global.f32 	%f89, [%rd29+56];
	ld.shared.f32 	%f90, [%r187+56];
	sub.f32 	%f91, %f89, %f90;
	fma.rn.f32 	%f92, %f91, %f91, %f88;
	ld.global.f32 	%f93, [%rd29+60];
	ld.shared.f32 	%f94, [%r187+60];
	sub.f32 	%f95, %f93, %f94;
	fma.rn.f32 	%f249, %f95, %f95, %f92;
	add.s32 	%r302, %r302, 16;
	and.b32  	%r304, %r2, 2147483632;
	setp.ne.s32 	%p28, %r302, %r304;
	@%p28 bra 	$L__BB0_23;
$L__BB0_24:
	setp.eq.s32 	%p29, %r36, 0;
	@%p29 bra 	$L__BB0_34;
	add.s32 	%r188, %r36, -1;
	setp.lt.u32 	%p30, %r188, 7;
	@%p30 bra 	$L__BB0_27;
	mul.wide.u32 	%rd30, %r304, 4;
	add.s64 	%rd31, %rd3, %rd30;
	ld.global.f32 	%f97, [%rd31];
	add.s32 	%r189, %r304, %r41;
	shl.b32 	%r190, %r189, 2;
	add.s32 	%r192, %r117, %r190;
	ld.shared.f32 	%f98, [%r192];
	sub.f32 	%f99, %f97, %f98;
	fma.rn.f32 	%f100, %f99, %f99, %f249;
	ld.global.f32 	%f101, [%rd31+4];
	ld.shared.f32 	%f102, [%r192+4];
	sub.f32 	%f103, %f101, %f102;
	fma.rn.f32 	%f104, %f103, %f103, %f100;
	ld.global.f32 	%f105, [%rd31+8];
	ld.shared.f32 	%f106, [%r192+8];
	sub.f32 	%f107, %f105, %f106;
	fma.rn.f32 	%f108, %f107, %f107, %f104;
	ld.global.f32 	%f109, [%rd31+12];
	ld.shared.f32 	%f110, [%r192+12];
	sub.f32 	%f111, %f109, %f110;
	fma.rn.f32 	%f112, %f111, %f111, %f108;
	ld.global.f32 	%f113, [%rd31+16];
	ld.shared.f32 	%f114, [%r192+16];
	sub.f32 	%f115, %f113, %f114;
	fma.rn.f32 	%f116, %f115, %f115, %f112;
	ld.global.f32 	%f117, [%rd31+20];
	ld.shared.f32 	%f118, [%r192+20];
	sub.f32 	%f119, %f117, %f118;
	fma.rn.f32 	%f120, %f119, %f119, %f116;
	ld.global.f32 	%f121, [%rd31+24];
	ld.shared.f32 	%f122, [%r192+24];
	sub.f32 	%f123, %f121, %f122;
	fma.rn.f32 	%f124, %f123, %f123, %f120;
	ld.global.f32 	%f125, [%rd31+28];
	ld.shared.f32 	%f126, [%r192+28];
	sub.f32 	%f127, %f125, %f126;
	fma.rn.f32 	%f249, %f127, %f127, %f124;
	add.s32 	%r304, %r304, 8;
$L__BB0_27:
	setp.eq.s32 	%p31, %r37, 0;
	@%p31 bra 	$L__BB0_34;
	add.s32 	%r193, %r37, -1;
	setp.lt.u32 	%p32, %r193, 3;
	@%p32 bra 	$L__BB0_30;
	mul.wide.u32 	%rd32, %r304, 4;
	add.s64 	%rd33, %rd3, %rd32;
	ld.global.f32 	%f129, [%rd33];
	add.s32 	%r194, %r304, %r41;
	shl.b32 	%r195, %r194, 2;
	add.s32 	%r197, %r117, %r195;
	ld.shared.f32 	%f130, [%r197];
	sub.f32 	%f131, %f129, %f130;
	fma.rn.f32 	%f132, %f131, %f131, %f249;
	ld.global.f32 	%f133, [%rd33+4];
	ld.shared.f32 	%f134, [%r197+4];
	sub.f32 	%f135, %f133, %f134;
	fma.rn.f32 	%f136, %f135, %f135, %f132;
	ld.global.f32 	%f137, [%rd33+8];
	ld.shared.f32 	%f138, [%r197+8];
	sub.f32 	%f139, %f137, %f138;
	fma.rn.f32 	%f140, %f139, %f139, %f136;
	ld.global.f32 	%f141, [%rd33+12];
	ld.shared.f32 	%f142, [%r197+12];
	sub.f32 	%f143, %f141, %f142;
	fma.rn.f32 	%f249, %f143, %f143, %f140;
	add.s32 	%r304, %r304, 4;
$L__BB0_30:
	setp.eq.s32 	%p33, %r38, 0;
	@%p33 bra 	$L__BB0_34;
	setp.eq.s32 	%p34, %r38, 1;
	mul.wide.u32 	%rd34, %r304, 4;
	add.s64 	%rd4, %rd3, %rd34;
	ld.global.f32 	%f144, [%rd4];
	add.s32 	%r198, %r304, %r41;
	shl.b32 	%r199, %r198, 2;
	add.s32 	%r50, %r117, %r199;
	ld.shared.f32 	%f145, [%r50];
	sub.f32 	%f146, %f144, %f145;
	fma.rn.f32 	%f249, %f146, %f146, %f249;
	@%p34 bra 	$L__BB0_34;
	setp.eq.s32 	%p35, %r38, 2;
	ld.global.f32 	%f147, [%rd4+4];
	ld.shared.f32 	%f148, [%r50+4];
	sub.f32 	%f149, %f147, %f148;
	fma.rn.f32 	%f249, %f149, %f149, %f249;
	@%p35 bra 	$L__BB0_34;
	ld.global.f32 	%f150, [%rd4+8];
	ld.shared.f32 	%f151, [%r50+8];
	sub.f32 	%f152, %f150, %f151;
	fma.rn.f32 	%f249, %f152, %f152, %f249;
$L__BB0_34:
	setp.lt.f32 	%p36, %f249, %f241;
	add.s32 	%r300, %r300, 1;
	selp.b32 	%r314, %r300, %r314, %p36;
	selp.f32 	%f241, %f249, %f241, %p36;
	setp.eq.s32 	%p37, %r300, %r3;
	@%p37 bra 	$L__BB0_41;
	bra.uni 	$L__BB0_21;
$L__BB0_35:
	and.b32  	%r53, %r3, 3;
	setp.lt.u32 	%p21, %r3, 4;
	mov.b32 	%r314, 1;
	mov.f32 	%f251, 0f7F7FFFFF;
	mov.b32 	%r311, 0;
	@%p21 bra 	$L__BB0_38;
	and.b32  	%r311, %r3, 2147483644;
	mov.b32 	%r314, 1;
	mov.f32 	%f251, 0f7F7FFFFF;
	mov.b32 	%r306, 0;
$L__BB0_37:
	setp.gt.f32 	%p22, %f251, 0f00000000;
	add.s32 	%r178, %r306, 1;
	selp.b32 	%r314, %r178, %r314, %p22;
	selp.f32 	%f251, 0f00000000, %f251, %p22;
	add.s32 	%r306, %r306, 4;
	setp.ne.s32 	%p23, %r306, %r311;
	@%p23 bra 	$L__BB0_37;
$L__BB0_38:
	setp.eq.s32 	%p24, %r53, 0;
	@%p24 bra 	$L__BB0_41;
	mov.b32 	%r313, 0;
$L__BB0_40:
	.pragma "nounroll";
	setp.gt.f32 	%p25, %f251, 0f00000000;
	add.s32 	%r311, %r311, 1;
	selp.b32 	%r314, %r311, %r314, %p25;
	selp.f32 	%f251, 0f00000000, %f251, %p25;
	add.s32 	%r313, %r313, 1;
	setp.ne.s32 	%p26, %r313, %r53;
	@%p26 bra 	$L__BB0_40;
$L__BB0_41:
	ld.param.u64 	%rd75, [_Z13step_1_kernelPfS_PiS_S0_S0__param_4];
	cvta.to.global.u64 	%rd35, %rd75;
	mul.wide.s32 	%rd36, %r6, 4;
	add.s64 	%rd5, %rd35, %rd36;
	ld.global.u32 	%r201, [%rd5];
	setp.eq.s32 	%p38, %r201, %r314;
	@%p38 bra 	$L__BB0_43;
	atom.shared.add.u32 	%r202, [_ZZ13step_1_kernelPfS_PiS_S0_S0_E12blockChanges], 1;
$L__BB0_43:
	st.global.u32 	[%rd5], %r314;
	shl.b32 	%r203, %r314, 2;
	add.s32 	%r204, %r24, %r203;
	atom.shared.add.u32 	%r205, [%r204+-4], 1;
	setp.lt.s32 	%p39, %r2, 1;
	@%p39 bra 	$L__BB0_56;
	add.s32 	%r207, %r314, -1;
	mul.lo.s32 	%r69, %r207, %r2;
	setp.lt.u32 	%p40, %r2, 16;
	mov.b32 	%r317, 0;
	@%p40 bra 	$L__BB0_47;
	mov.b32 	%r315, 0;
	and.b32  	%r317, %r2, 2147483632;
$L__BB0_46:
	.pragma "nounroll";
	add.s32 	%r209, %r315, %r69;
	shl.b32 	%r210, %r209, 2;
	add.s32 	%r211, %r8, %r210;
	mul.wide.u32 	%rd37, %r315, 4;
	add.s64 	%rd38, %rd3, %rd37;
	ld.global.f32 	%f153, [%rd38];
	atom.shared.add.f32 	%f154, [%r211], %f153;
	ld.global.f32 	%f155, [%rd38+4];
	atom.shared.add.f32 	%f156, [%r211+4], %f155;
	ld.global.f32 	%f157, [%rd38+8];
	atom.shared.add.f32 	%f158, [%r211+8], %f157;
	ld.global.f32 	%f159, [%rd38+12];
	atom.shared.add.f32 	%f160, [%r211+12], %f159;
	ld.global.f32 	%f161, [%rd38+16];
	atom.shared.add.f32 	%f162, [%r211+16], %f161;
	ld.global.f32 	%f163, [%rd38+20];
	atom.shared.add.f32 	%f164, [%r211+20], %f163;
	ld.global.f32 	%f165, [%rd38+24];
	atom.shared.add.f32 	%f166, [%r211+24], %f165;
	ld.global.f32 	%f167, [%rd38+28];
	atom.shared.add.f32 	%f168, [%r211+28], %f167;
	ld.global.f32 	%f169, [%rd38+32];
	atom.shared.add.f32 	%f170, [%r211+32], %f169;
	ld.global.f32 	%f171, [%rd38+36];
	atom.shared.add.f32 	%f172, [%r211+36], %f171;
	ld.global.f32 	%f173, [%rd38+40];
	atom.shared.add.f32 	%f174, [%r211+40], %f173;
	ld.global.f32 	%f175, [%rd38+44];
	atom.shared.add.f32 	%f176, [%r211+44], %f175;
	ld.global.f32 	%f177, [%rd38+48];
	atom.shared.add.f32 	%f178, [%r211+48], %f177;
	ld.global.f32 	%f179, [%rd38+52];
	atom.shared.add.f32 	%f180, [%r211+52], %f179;
	ld.global.f32 	%f181, [%rd38+56];
	atom.shared.add.f32 	%f182, [%r211+56], %f181;
	ld.global.f32 	%f183, [%rd38+60];
	atom.shared.add.f32 	%f184, [%r211+60], %f183;
	add.s32 	%r315, %r315, 16;
	setp.ne.s32 	%p41, %r315, %r317;
	@%p41 bra 	$L__BB0_46;
$L__BB0_47:
	and.b32  	%r74, %r2, 15;
	setp.eq.s32 	%p42, %r74, 0;
	@%p42 bra 	$L__BB0_56;
	and.b32  	%r75, %r2, 7;
	setp.lt.u32 	%p43, %r74, 8;
	@%p43 bra 	$L__BB0_50;
	add.s32 	%r212, %r317, %r69;
	shl.b32 	%r213, %r212, 2;
	add.s32 	%r214, %r8, %r213;
	mul.wide.u32 	%rd39, %r317, 4;
	add.s64 	%rd40, %rd3, %rd39;
	ld.global.f32 	%f185, [%rd40];
	atom.shared.add.f32 	%f186, [%r214], %f185;
	ld.global.f32 	%f187, [%rd40+4];
	atom.shared.add.f32 	%f188, [%r214+4], %f187;
	ld.global.f32 	%f189, [%rd40+8];
	atom.shared.add.f32 	%f190, [%r214+8], %f189;
	ld.global.f32 	%f191, [%rd40+12];
	atom.shared.add.f32 	%f192, [%r214+12], %f191;
	ld.global.f32 	%f193, [%rd40+16];
	atom.shared.add.f32 	%f194, [%r214+16], %f193;
	ld.global.f32 	%f195, [%rd40+20];
	atom.shared.add.f32 	%f196, [%r214+20], %f195;
	ld.global.f32 	%f197, [%rd40+24];
	atom.shared.add.f32 	%f198, [%r214+24], %f197;
	ld.global.f32 	%f199, [%rd40+28];
	atom.shared.add.f32 	%f200, [%r214+28], %f199;
	add.s32 	%r317, %r317, 8;
$L__BB0_50:
	setp.eq.s32 	%p44, %r75, 0;
	@%p44 bra 	$L__BB0_56;
	and.b32  	%r78, %r2, 3;
	setp.lt.u32 	%p45, %r75, 4;
	@%p45 bra 	$L__BB0_53;
	add.s32 	%r215, %r317, %r69;
	shl.b32 	%r216, %r215, 2;
	add.s32 	%r217, %r8, %r216;
	mul.wide.u32 	%rd41, %r317, 4;
	add.s64 	%rd42, %rd3, %rd41;
	ld.global.f32 	%f201, [%rd42];
	atom.shared.add.f32 	%f202, [%r217], %f201;
	ld.global.f32 	%f203, [%rd42+4];
	atom.shared.add.f32 	%f204, [%r217+4], %f203;
	ld.global.f32 	%f205, [%rd42+8];
	atom.shared.add.f32 	%f206, [%r217+8], %f205;
	ld.global.f32 	%f207, [%rd42+12];
	atom.shared.add.f32 	%f208, [%r217+12], %f207;
	add.s32 	%r317, %r317, 4;
$L__BB0_53:
	setp.eq.s32 	%p46, %r78, 0;
	@%p46 bra 	$L__BB0_56;
	mov.b32 	%r320, 0;
$L__BB0_55:
	.pragma "nounroll";
	add.s32 	%r219, %r317, %r69;
	shl.b32 	%r220, %r219, 2;
	add.s32 	%r221, %r8, %r220;
	mul.wide.u32 	%rd43, %r317, 4;
	add.s64 	%rd44, %rd3, %rd43;
	ld.global.f32 	%f209, [%rd44];
	atom.shared.add.f32 	%f210, [%r221], %f209;
	add.s32 	%r317, %r317, 1;
	add.s32 	%r320, %r320, 1;
	setp.ne.s32 	%p47, %r320, %r78;
	@%p47 bra 	$L__BB0_55;
$L__BB0_56:
	setp.ne.s32 	%p48, %r4, 0;
	bar.sync 	0;
	@%p48 bra 	$L__BB0_83;
	ld.param.u64 	%rd76, [_Z13step_1_kernelPfS_PiS_S0_S0__param_5];
	ld.shared.u32 	%r222, [_ZZ13step_1_kernelPfS_PiS_S0_S0_E12blockChanges];
	cvta.to.global.u64 	%rd45, %rd76;
	atom.global.add.u32 	%r223, [%rd45], %r222;
	setp.lt.s32 	%p49, %r3, 1;
	@%p49 bra 	$L__BB0_83;
	setp.lt.s32 	%p50, %r2, 1;
	@%p50 bra 	$L__BB0_72;
	and.b32  	%r85, %r2, 7;
	and.b32  	%r86, %r2, 2147483640;
	neg.s32 	%r87, %r86;
	mov.b32 	%r321, 0;
$L__BB0_60:
	ld.param.u64 	%rd74, [_Z13step_1_kernelPfS_PiS_S0_S0__param_3];
	cvta.to.global.u64 	%rd6, %rd74;
	setp.lt.u32 	%p59, %r2, 8;
	mul.wide.u32 	%rd54, %r321, 4;
	add.s64 	%rd55, %rd2, %rd54;
	shl.b32 	%r267, %r321, 2;
	add.s32 	%r268, %r24, %r267;
	ld.shared.u32 	%r269, [%r268];
	atom.global.add.u32 	%r270, [%rd55], %r269;
	mul.lo.s32 	%r89, %r321, %r2;
	mov.b32 	%r325, 0;
	@%p59 bra 	$L__BB0_63;
	mul.wide.u32 	%rd56, %r89, 4;
	add.s64 	%rd57, %rd6, %rd56;
	add.s64 	%rd77, %rd57, 16;
	shl.b32 	%r272, %r3, 2;
	add.s32 	%r273, %r272, %r267;
	mov.u32 	%r274, sharedBuffer;
	mad.lo.s32 	%r275, %r2, %r273, %r274;
	add.s32 	%r322, %r275, 16;
	mov.u32 	%r323, %r87;
$L__BB0_62:
	.pragma "nounroll";
	ld.shared.f32 	%f211, [%r322+-16];
	atom.global.add.f32 	%f212, [%rd77+-16], %f211;
	ld.shared.f32 	%f213, [%r322+-12];
	atom.global.add.f32 	%f214, [%rd77+-12], %f213;
	ld.shared.f32 	%f215, [%r322+-8];
	atom.global.add.f32 	%f216, [%rd77+-8], %f215;
	ld.shared.f32 	%f217, [%r322+-4];
	atom.global.add.f32 	%f218, [%rd77+-4], %f217;
	ld.shared.f32 	%f219, [%r322];
	atom.global.add.f32 	%f220, [%rd77], %f219;
	ld.shared.f32 	%f221, [%r322+4];
	atom.global.add.f32 	%f222, [%rd77+4], %f221;
	ld.shared.f32 	%f223, [%r322+8];
	atom.global.add.f32 	%f224, [%rd77+8], %f223;
	ld.shared.f32 	%f225, [%r322+12];
	atom.global.add.f32 	%f226, [%rd77+12], %f225;
	add.s32 	%r323, %r323, 8;
	add.s64 	%rd77, %rd77, 32;
	add.s32 	%r322, %r322, 32;
	setp.ne.s32 	%p60, %r323, 0;
	mov.u32 	%r325, %r86;
	@%p60 bra 	$L__BB0_62;
$L__BB0_63:
	setp.eq.s32 	%p61, %r85, 0;
	@%p61 bra 	$L__BB0_71;
	add.s32 	%r276, %r85, -1;
	setp.lt.u32 	%p62, %r276, 3;
	@%p62 bra 	$L__BB0_66;
	add.s32 	%r277, %r325, %r89;
	mul.wide.u32 	%rd58, %r277, 4;
	add.s64 	%rd59, %rd6, %rd58;
	shl.b32 	%r278, %r277, 2;
	add.s32 	%r279, %r8, %r278;
	ld.shared.f32 	%f227, [%r279];
	atom.global.add.f32 	%f228, [%rd59], %f227;
	cvt.u64.u32 	%rd60, %r89;
	cvt.u64.u32 	%rd61, %r325;
	add.s64 	%rd62, %rd61, %rd60;
	shl.b64 	%rd63, %rd62, 2;
	add.s64 	%rd64, %rd6, %rd63;
	ld.shared.f32 	%f229, [%r279+4];
	atom.global.add.f32 	%f230, [%rd64+4], %f229;
	ld.shared.f32 	%f231, [%r279+8];
	atom.global.add.f32 	%f232, [%rd64+8], %f231;
	ld.shared.f32 	%f233, [%r279+12];
	atom.global.add.f32 	%f234, [%rd64+12], %f233;
	add.s32 	%r325, %r325, 4;
$L__BB0_66:
	and.b32  	%r280, %r2, 3;
	setp.eq.s32 	%p63, %r280, 0;
	@%p63 bra 	$L__BB0_71;
	setp.eq.s32 	%p64, %r280, 1;
	@%p64 bra 	$L__BB0_69;
	add.s32 	%r281, %r325, %r89;
	mul.wide.u32 	%rd65, %r281, 4;
	add.s64 	%rd66, %rd6, %rd65;
	shl.b32 	%r282, %r281, 2;
	add.s32 	%r283, %r8, %r282;
	ld.shared.f32 	%f235, [%r283];
	atom.global.add.f32 	%f236, [%rd66], %f235;
	cvt.u64.u32 	%rd67, %r89;
	cvt.u64.u32 	%rd68, %r325;
	add.s64 	%rd69, %rd68, %rd67;
	shl.b64 	%rd70, %rd69, 2;
	add.s64 	%rd71, %rd6, %rd70;
	ld.shared.f32 	%f237, [%r283+4];
	atom.global.add.f32 	%f238, [%rd71+4], %f237;
	add.s32 	%r325, %r325, 2;
$L__BB0_69:
	and.b32  	%r284, %r2, 1;
	setp.eq.b32 	%p65, %r284, 1;
	not.pred 	%p66, %p65;
	@%p66 bra 	$L__BB0_71;
	add.s32 	%r285, %r325, %r89;
	mul.wide.u32 	%rd72, %r285, 4;
	add.s64 	%rd73, %rd6, %rd72;
	shl.b32 	%r286, %r285, 2;
	add.s32 	%r287, %r8, %r286;
	ld.shared.f32 	%f239, [%r287];
	atom.global.add.f32 	%f240, [%rd73], %f239;
$L__BB0_71:
	add.s32 	%r321, %r321, 1;
	setp.eq.s32 	%p67, %r321, %r3;
	@%p67 bra 	$L__BB0_83;
	bra.uni 	$L__BB0_60;
$L__BB0_72:
	and.b32  	%r101, %r3, 7;
	setp.lt.u32 	%p51, %r3, 8;
	mov.b32 	%r329, 0;
	@%p51 bra 	$L__BB0_75;
	and.b32  	%r329, %r3, 2147483640;
	mov.b32 	%r327, 0;
$L__BB0_74:
	.pragma "nounroll";
	mul.wide.u32 	%rd46, %r327, 4;
	add.s64 	%rd47, %rd2, %rd46;
	shl.b32 	%r226, %r327, 2;
	add.s32 	%r227, %r24, %r226;
	ld.shared.v2.u32 	{%r228, %r229}, [%r227];
	atom.global.add.u32 	%r230, [%rd47], %r228;
	atom.global.add.u32 	%r231, [%rd47+4], %r229;
	ld.shared.v2.u32 	{%r232, %r233}, [%r227+8];
	atom.global.add.u32 	%r234, [%rd47+8], %r232;
	atom.global.add.u32 	%r235, [%rd47+12], %r233;
	ld.shared.v2.u32 	{%r236, %r237}, [%r227+16];
	atom.global.add.u32 	%r238, [%rd47+16], %r236;
	atom.global.add.u32 	%r239, [%rd47+20], %r237;
	ld.shared.v2.u32 	{%r240, %r241}, [%r227+24];
	atom.global.add.u32 	%r242, [%rd47+24], %r240;
	atom.global.add.u32 	%r243, [%rd47+28], %r241;
	add.s32 	%r327, %r327, 8;
	setp.ne.s32 	%p52, %r327, %r329;
	@%p52 bra 	$L__BB0_74;
$L__BB0_75:
	setp.eq.s32 	%p53, %r101, 0;
	@%p53 bra 	$L__BB0_83;
	and.b32  	%r106, %r3, 3;
	setp.lt.u32 	%p54, %r101, 4;
	@%p54 bra 	$L__BB0_78;
	mul.wide.u32 	%rd48, %r329, 4;
	add.s64 	%rd49, %rd2, %rd48;
	shl.b32 	%r244, %r329, 2;
	add.s32 	%r245, %r24, %r244;
	ld.shared.u32 	%r246, [%r245];
	atom.global.add.u32 	%r247, [%rd49], %r246;
	ld.shared.u32 	%r248, [%r245+4];
	atom.global.add.u32 	%r249, [%rd49+4], %r248;
	ld.shared.u32 	%r250, [%r245+8];
	atom.global.add.u32 	%r251, [%rd49+8], %r250;
	ld.shared.u32 	%r252, [%r245+12];
	atom.global.add.u32 	%r253, [%rd49+12], %r252;
	add.s32 	%r329, %r329, 4;
$L__BB0_78:
	setp.eq.s32 	%p55, %r106, 0;
	@%p55 bra 	$L__BB0_83;
	setp.eq.s32 	%p56, %r106, 1;
	@%p56 bra 	$L__BB0_81;
	mul.wide.u32 	%rd50, %r329, 4;
	add.s64 	%rd51, %rd2, %rd50;
	shl.b32 	%r254, %r329, 2;
	add.s32 	%r255, %r24, %r254;
	ld.shared.u32 	%r256, [%r255];
	atom.global.add.u32 	%r257, [%rd51], %r256;
	ld.shared.u32 	%r258, [%r255+4];
	atom.global.add.u32 	%r259, [%rd51+4], %r258;
	add.s32 	%r329, %r329, 2;
$L__BB0_81:
	and.b32  	%r260, %r3, 1;
	setp.eq.b32 	%p57, %r260, 1;
	not.pred 	%p58, %p57;
	@%p58 bra 	$L__BB0_83;
	mul.wide.u32 	%rd52, %r329, 4;
	add.s64 	%rd53, %rd2, %rd52;
	shl.b32 	%r261, %r329, 2;
	add.s32 	%r262, %r24, %r261;
	ld.shared.u32 	%r263, [%r262];
	atom.global.add.u32 	%r264, [%rd53], %r263;
$L__BB0_83:
	ret;
$L__BB0_84:
	mul.wide.u32 	%rd18, %r290, 4;
	add.s64 	%rd19, %rd1, %rd18;
	ld.global.f32 	%f23, [%rd19];
	shl.b32 	%r129, %r290, 2;
	add.s32 	%r131, %r117, %r129;
	st.shared.f32 	[%r131], %f23;
	add.s32 	%r132, %r290, %r5;
	mul.wide.u32 	%rd20, %r132, 4;
	add.s64 	%rd21, %rd1, %rd20;
	ld.global.f32 	%f24, [%rd21];
	shl.b32 	%r133, %r5, 2;
	add.s32 	%r134, %r131, %r133;
	st.shared.f32 	[%r134], %f24;
	add.s32 	%r135, %r132, %r5;
	mul.wide.u32 	%rd22, %r135, 4;
	add.s64 	%rd23, %rd1, %rd22;
	ld.global.f32 	%f25, [%rd23];
	add.s32 	%r136, %r134, %r133;
	st.shared.f32 	[%r136], %f25;
	add.s32 	%r137, %r135, %r5;
	mul.wide.u32 	%rd24, %r137, 4;
	add.s64 	%rd25, %rd1, %rd24;
	ld.global.f32 	%f26, [%rd25];
	add.s32 	%r138, %r136, %r133;
	st.shared.f32 	[%r138], %f26;
	add.s32 	%r290, %r137, %r5;
	setp.lt.s32 	%p6, %r290, %r7;
	@%p6 bra 	$L__BB0_84;
	bra.uni 	$L__BB0_5;
$L__BB0_85:
	shl.b32 	%r143, %r293, 2;
	add.s32 	%r144, %r8, %r143;
	mov.b32 	%r145, 0;
	st.shared.u32 	[%r144], %r145;
	shl.b32 	%r146, %r5, 2;
	add.s32 	%r147, %r144, %r146;
	st.shared.u32 	[%r147], %r145;
	add.s32 	%r148, %r147, %r146;
	st.shared.u32 	[%r148], %r145;
	add.s32 	%r149, %r148, %r146;
	st.shared.u32 	[%r149], %r145;
	add.s32 	%r293, %r146, %r293;
	setp.lt.s32 	%p10, %r293, %r7;
	@%p10 bra 	$L__BB0_85;
	bra.uni 	$L__BB0_9;

}
	// .globl	_Z13step_2_kernelPfS_PiS_
.visible .entry _Z13step_2_kernelPfS_PiS_(
	.param .u64 .ptr .align 1 _Z13step_2_kernelPfS_PiS__param_0,
	.param .u64 .ptr .align 1 _Z13step_2_kernelPfS_PiS__param_1,
	.param .u64 .ptr .align 1 _Z13step_2_kernelPfS_PiS__param_2,
	.param .u64 .ptr .align 1 _Z13step_2_kernelPfS_PiS__param_3
)
{
	.reg .pred 	%p<12>;
	.reg .b32 	%r<53>;
	.reg .b32 	%f<115>;
	.reg .b64 	%rd<25>;

	ld.param.u64 	%rd8, [_Z13step_2_kernelPfS_PiS__param_0];
	ld.param.u64 	%rd9, [_Z13step_2_kernelPfS_PiS__param_1];
	ld.param.u64 	%rd7, [_Z13step_2_kernelPfS_PiS__param_2];
	ld.param.u64 	%rd10, [_Z13step_2_kernelPfS_PiS__param_3];
	cvta.to.global.u64 	%rd1, %rd9;
	cvta.to.global.u64 	%rd2, %rd8;
	cvta.to.global.u64 	%rd3, %rd10;
	ld.const.u32 	%r1, [gpu_d];
	ld.const.u32 	%r20, [gpu_K];
	mov.u32 	%r21, %ctaid.x;
	mov.u32 	%r22, %ntid.x;
	mov.u32 	%r23, %tid.x;
	mad.lo.s32 	%r2, %r21, %r22, %r23;
	setp.ge.s32 	%p1, %r2, %r20;
	@%p1 bra 	$L__BB1_15;
	cvta.to.global.u64 	%rd11, %rd7;
	mul.wide.s32 	%rd12, %r2, 4;
	add.s64 	%rd4, %rd11, %rd12;
	ld.global.u32 	%r24, [%rd4];
	min.s32 	%r25, %r24, %r1;
	setp.lt.s32 	%p2, %r25, 1;
	mov.f32 	%f114, 0f00000000;
	@%p2 bra 	$L__BB1_13;
	mul.lo.s32 	%r3, %r1, %r2;
	and.b32  	%r4, %r1, 7;
	setp.lt.u32 	%p3, %r1, 8;
	mov.f32 	%f114, 0f00000000;
	mov.b32 	%r50, 0;
	@%p3 bra 	$L__BB1_5;
	and.b32  	%r50, %r1, 2147483640;
	neg.s32 	%r48, %r50;
	add.s64 	%rd5, %rd2, 16;
	add.s64 	%rd6, %rd1, 16;
	mov.f32 	%f114, 0f00000000;
	mov.u32 	%r47, %r3;
$L__BB1_4:
	.pragma "nounroll";
	mul.wide.s32 	%rd13, %r47, 4;
	add.s64 	%rd14, %rd5, %rd13;
	add.s64 	%rd15, %rd6, %rd13;
	ld.global.f32 	%f17, [%rd14+-16];
	ld.global.u32 	%r27, [%rd4];
	cvt.rn.f32.s32 	%f18, %r27;
	div.rn.f32 	%f19, %f17, %f18;
	ld.global.f32 	%f20, [%rd15+-16];
	sub.f32 	%f21, %f20, %f19;
	fma.rn.f32 	%f22, %f21, %f21, %f114;
	st.global.f32 	[%rd15+-16], %f19;
	ld.global.f32 	%f23, [%rd14+-12];
	ld.global.u32 	%r28, [%rd4];
	cvt.rn.f32.s32 	%f24, %r28;
	div.rn.f32 	%f25, %f23, %f24;
	ld.global.f32 	%f26, [%rd15+-12];
	sub.f32 	%f27, %f26, %f25;
	fma.rn.f32 	%f28, %f27, %f27, %f22;
	st.global.f32 	[%rd15+-12], %f25;
	ld.global.f32 	%f29, [%rd14+-8];
	ld.global.u32 	%r29, [%rd4];
	cvt.rn.f32.s32 	%f30, %r29;
	div.rn.f32 	%f31, %f29, %f30;
	ld.global.f32 	%f32, [%rd15+-8];
	sub.f32 	%f33, %f32, %f31;
	fma.rn.f32 	%f34, %f33, %f33, %f28;
	st.global.f32 	[%rd15+-8], %f31;
	ld.global.f32 	%f35, [%rd14+-4];
	ld.global.u32 	%r30, [%rd4];
	cvt.rn.f32.s32 	%f36, %r30;
	div.rn.f32 	%f37, %f35, %f36;
	ld.global.f32 	%f38, [%rd15+-4];
	sub.f32 	%f39, %f38, %f37;
	fma.rn.f32 	%f40, %f39, %f39, %f34;
	st.global.f32 	[%rd15+-4], %f37;
	ld.global.f32 	%f41, [%rd14];
	ld.global.u32 	%r31, [%rd4];
	cvt.rn.f32.s32 	%f42, %r31;
	div.rn.f32 	%f43, %f41, %f42;
	ld.global.f32 	%f44, [%rd15];
	sub.f32 	%f45, %f44, %f43;
	fma.rn.f32 	%f46, %f45, %f45, %f40;
	st.global.f32 	[%rd15], %f43;
	ld.global.f32 	%f47, [%rd14+4];
	ld.global.u32 	%r32, [%rd4];
	cvt.rn.f32.s32 	%f48, %r32;
	div.rn.f32 	%f49, %f47, %f48;
	ld.global.f32 	%f50, [%rd15+4];
	sub.f32 	%f51, %f50, %f49;
	fma.rn.f32 	%f52, %f51, %f51, %f46;
	st.global.f32 	[%rd15+4], %f49;
	ld.global.f32 	%f53, [%rd14+8];
	ld.global.u32 	%r33, [%rd4];
	cvt.rn.f32.s32 	%f54, %r33;
	div.rn.f32 	%f55, %f53, %f54;
	ld.global.f32 	%f56, [%rd15+8];
	sub.f32 	%f57, %f56, %f55;
	fma.rn.f32 	%f58, %f57, %f57, %f52;
	st.global.f32 	[%rd15+8], %f55;
	ld.global.f32 	%f59, [%rd14+12];
	ld.global.u32 	%r34, [%rd4];
	cvt.rn.f32.s32 	%f60, %r34;
	div.rn.f32 	%f61, %f59, %f60;
	ld.global.f32 	%f62, [%rd15+12];
	sub.f32 	%f63, %f62, %f61;
	fma.rn.f32 	%f114, %f63, %f63, %f58;
	st.global.f32 	[%rd15+12], %f61;
	add.s32 	%r48, %r48, 8;
	add.s32 	%r47, %r47, 8;
	setp.ne.s32 	%p4, %r48, 0;
	@%p4 bra 	$L__BB1_4;
$L__BB1_5:
	setp.eq.s32 	%p5, %r4, 0;
	@%p5 bra 	$L__BB1_13;
	and.b32  	%r12, %r1, 3;
	setp.lt.u32 	%p6, %r4, 4;
	@%p6 bra 	$L__BB1_8;
	add.s32 	%r35, %r50, %r3;
	mul.wide.s32 	%rd16, %r35, 4;
	add.s64 	%rd17, %rd2, %rd16;
	ld.global.f32 	%f65, [%rd17];
	ld.global.u32 	%r36, [%rd4];
	cvt.rn.f32.s32 	%f66, %r36;
	div.rn.f32 	%f67, %f65, %f66;
	add.s64 	%rd18, %rd1, %rd16;
	ld.global.f32 	%f68, [%rd18];
	sub.f32 	%f69, %f68, %f67;
	fma.rn.f32 	%f70, %f69, %f69, %f114;
	st.global.f32 	[%rd18], %f67;
	ld.global.f32 	%f71, [%rd17+4];
	ld.global.u32 	%r37, [%rd4];
	cvt.rn.f32.s32 	%f72, %r37;
	div.rn.f32 	%f73, %f71, %f72;
	ld.global.f32 	%f74, [%rd18+4];
	sub.f32 	%f75, %f74, %f73;
	fma.rn.f32 	%f76, %f75, %f75, %f70;
	st.global.f32 	[%rd18+4], %f73;
	ld.global.f32 	%f77, [%rd17+8];
	ld.global.u32 	%r38, [%rd4];
	cvt.rn.f32.s32 	%f78, %r38;
	div.rn.f32 	%f79, %f77, %f78;
	ld.global.f32 	%f80, [%rd18+8];
	sub.f32 	%f81, %f80, %f79;
	fma.rn.f32 	%f82, %f81, %f81, %f76;
	st.global.f32 	[%rd18+8], %f79;
	ld.global.f32 	%f83, [%rd17+12];
	ld.global.u32 	%r39, [%rd4];
	cvt.rn.f32.s32 	%f84, %r39;
	div.rn.f32 	%f85, %f83, %f84;
	ld.global.f32 	%f86, [%rd18+12];
	sub.f32 	%f87, %f86, %f85;
	fma.rn.f32 	%f114, %f87, %f87, %f82;
	st.global.f32 	[%rd18+12], %f85;
	add.s32 	%r50, %r50, 4;
$L__BB1_8:
	setp.eq.s32 	%p7, %r12, 0;
	@%p7 bra 	$L__BB1_13;
	setp.eq.s32 	%p8, %r12, 1;
	@%p8 bra 	$L__BB1_11;
	add.s32 	%r40, %r50, %r3;
	mul.wide.s32 	%rd19, %r40, 4;
	add.s64 	%rd20, %rd2, %rd19;
	ld.global.f32 	%f89, [%rd20];
	ld.global.u32 	%r41, [%rd4];
	cvt.rn.f32.s32 	%f90, %r41;
	div.rn.f32 	%f91, %f89, %f90;
	add.s64 	%rd21, %rd1, %rd19;
	ld.global.f32 	%f92, [%rd21];
	sub.f32 	%f93, %f92, %f91;
	fma.rn.f32 	%f94, %f93, %f93, %f114;
	st.global.f32 	[%rd21], %f91;
	ld.global.f32 	%f95, [%rd20+4];
	ld.global.u32 	%r42, [%rd4];
	cvt.rn.f32.s32 	%f96, %r42;
	div.rn.f32 	%f97, %f95, %f96;
	ld.global.f32 	%f98, [%rd21+4];
	sub.f32 	%f99, %f98, %f97;
	fma.rn.f32 	%f114, %f99, %f99, %f94;
	st.global.f32 	[%rd21+4], %f97;
	add.s32 	%r50, %r50, 2;
$L__BB1_11:
	and.b32  	%r43, %r1, 1;
	setp.eq.b32 	%p9, %r43, 1;
	not.pred 	%p10, %p9;
	@%p10 bra 	$L__BB1_13;
	add.s32 	%r44, %r50, %r3;
	mul.wide.s32 	%rd22, %r44, 4;
	add.s64 	%rd23, %rd2, %rd22;
	ld.global.f32 	%f100, [%rd23];
	ld.global.u32 	%r45, [%rd4];
	cvt.rn.f32.s32 	%f101, %r45;
	div.rn.f32 	%f102, %f100, %f101;
	add.s64 	%rd24, %rd1, %rd22;
	ld.global.f32 	%f103, [%rd24];
	sub.f32 	%f104, %f103, %f102;
	fma.rn.f32 	%f114, %f104, %f104, %f114;
	st.global.f32 	[%rd24], %f102;
$L__BB1_13:
	ld.global.u32 	%r52, [%rd3];
$L__BB1_14:
	mov.b32 	%f105, %r52;
	max.f32 	%f106, %f114, %f105;
	mov.b32 	%r46, %f106;
	atom.relaxed.global.cas.b32 	%r19, [%rd3], %r52, %r46;
	setp.ne.s32 	%p11, %r52, %r19;
	mov.u32 	%r52, %r19;
	@%p11 bra 	$L__BB1_14;
$L__BB1_15:
	ret;

}


// ===== COMPILED SASS (sm_100) =====

	.target	sm_100

	.elftype	@"ET_EXEC"


//--------------------- .note.nv.tkinfo           --------------------------
	.section	.note.nv.tkinfo,"",@"SHT_NOTE"
	.sectionflags	@"SHF_NOTE_NV_TKINFO"
	.tkinfo
        /*0018*/ 	.word	0x00000002
        /*0030*/ 	.string	""
        /*0030*/ 	.string	"ptxas"
        /*0030*/ 	.string	"Cuda compilation tools, release 13.0, V13.0.88"
        /*0030*/ 	.string	"Build cuda_13.0.r13.0/compiler.36424714_0"
        /*0030*/ 	.string	"-arch sm_100 -m 64 "



//--------------------- .note.nv.cuinfo           --------------------------
	.section	.note.nv.cuinfo,"",@"SHT_NOTE"
	.sectionflags	@"SHF_NOTE_NV_CUINFO"
        /*0018*/ 	.short	0x0002
        /*001a*/ 	.short	0x0064
        /*001c*/ 	.short	0x0082
	.zero		2


//--------------------- .nv.info                  --------------------------
	.section	.nv.info,"",@"SHT_CUDA_INFO"
	.align	4


	//----- nvinfo : EIATTR_REGCOUNT
	.align		4
        /*0000*/ 	.byte	0x04, 0x2f
        /*0002*/ 	.short	(.L_4 - .L_3)
	.align		4
.L_3:
        /*0004*/ 	.word	index@(_Z13step_1_kernelPfS_PiS_S0_S0_)
        /*0008*/ 	.word	0x00000020


	//----- nvinfo : EIATTR_FRAME_SIZE
	.align		4
.L_4:
        /*000c*/ 	.byte	0x04, 0x11
        /*000e*/ 	.short	(.L_6 - .L_5)
	.align		4
.L_5:
        /*0010*/ 	.word	index@(_Z13step_1_kernelPfS_PiS_S0_S0_)
        /*0014*/ 	.word	0x00000000


	//----- nvinfo : EIATTR_REGCOUNT
	.align		4
.L_6:
        /*0018*/ 	.byte	0x04, 0x2f
        /*001a*/ 	.short	(.L_8 - .L_7)
	.align		4
.L_7:
        /*001c*/ 	.word	index@(_Z13step_2_kernelPfS_PiS_)
        /*0020*/ 	.word	0x0000001e


	//----- nvinfo : EIATTR_FRAME_SIZE
	.align		4
.L_8:
        /*0024*/ 	.byte	0x04, 0x11
        /*0026*/ 	.short	(.L_10 - .L_9)
	.align		4
.L_9:
        /*0028*/ 	.word	index@($__internal_0_$__cuda_sm3x_div_rn_noftz_f32_slowpath)
        /*002c*/ 	.word	0x00000000


	//----- nvinfo : EIATTR_FRAME_SIZE
	.align		4
.L_10:
        /*0030*/ 	.byte	0x04, 0x11
        /*0032*/ 	.short	(.L_12 - .L_11)
	.align		4
.L_11:
        /*0034*/ 	.word	index@(_Z13step_2_kernelPfS_PiS_)
        /*0038*/ 	.word	0x00000000


	//----- nvinfo : EIATTR_MIN_STACK_SIZE
	.align		4
.L_12:
        /*003c*/ 	.byte	0x04, 0x12
        /*003e*/ 	.short	(.L_14 - .L_13)
	.align		4
.L_13:
        /*0040*/ 	.word	index@(_Z13step_2_kernelPfS_PiS_)
        /*0044*/ 	.word	0x00000000


	//----- nvinfo : EIATTR_MIN_STACK_SIZE
	.align		4
.L_14:
        /*0048*/ 	.byte	0x04, 0x12
        /*004a*/ 	.short	(.L_16 - .L_15)
	.align		4
.L_15:
        /*004c*/ 	.word	index@(_Z13step_1_kernelPfS_PiS_S0_S0_)
        /*0050*/ 	.word	0x00000000
.L_16:


//--------------------- .nv.compat                --------------------------
	.section	.nv.compat,"",@"SHT_CUDA_COMPAT_INFO"
	.align	4
        /*0000*/ 	.byte	0x02, 0x09, 0x00, 0x00, 0x02, 0x02, 0x01, 0x00, 0x02, 0x05, 0x05, 0x00, 0x03, 0x07, 0x01, 0x01
        /*0010*/ 	.byte	0x02, 0x03, 0x00, 0x00, 0x02, 0x06, 0x01, 0x00, 0x04, 0x0b, 0x08, 0x00, 0x01, 0x00, 0x00, 0x00
        /*0020*/ 	.byte	0x00, 0x00, 0x00, 0x00


//--------------------- .nv.info._Z13step_2_kernelPfS_PiS_ --------------------------
	.section	.nv.info._Z13step_2_kernelPfS_PiS_,"",@"SHT_CUDA_INFO"
	.sectionflags	@""
	.align	4


	//----- nvinfo : EIATTR_CUDA_API_VERSION
	.align		4
        /*0000*/ 	.byte	0x04, 0x37
        /*0002*/ 	.short	(.L_18 - .L_17)
.L_17:
        /*0004*/ 	.word	0x00000082


	//----- nvinfo : EIATTR_KPARAM_INFO
	.align		4
.L_18:
        /*0008*/ 	.byte	0x04, 0x17
        /*000a*/ 	.short	(.L_20 - .L_19)
.L_19:
        /*000c*/ 	.word	0x00000000
        /*0010*/ 	.short	0x0003
        /*0012*/ 	.short	0x0018
        /*0014*/ 	.byte	0x00, 0xf5, 0x21, 0x00


	//----- nvinfo : EIATTR_KPARAM_INFO
	.align		4
.L_20:
        /*0018*/ 	.byte	0x04, 0x17
        /*001a*/ 	.short	(.L_22 - .L_21)
.L_21:
        /*001c*/ 	.word	0x00000000
        /*0020*/ 	.short	0x0002
        /*0022*/ 	.short	0x0010
        /*0024*/ 	.byte	0x00, 0xf5, 0x21, 0x00


	//----- nvinfo : EIATTR_KPARAM_INFO
	.align		4
.L_22:
        /*0028*/ 	.byte	0x04, 0x17
        /*002a*/ 	.short	(.L_24 - .L_23)
.L_23:
        /*002c*/ 	.word	0x00000000
        /*0030*/ 	.short	0x0001
        /*0032*/ 	.short	0x0008
        /*0034*/ 	.byte	0x00, 0xf5, 0x21, 0x00


	//----- nvinfo : EIATTR_KPARAM_INFO
	.align		4
.L_24:
        /*0038*/ 	.byte	0x04, 0x17
        /*003a*/ 	.short	(.L_26 - .L_25)
.L_25:
        /*003c*/ 	.word	0x00000000
        /*0040*/ 	.short	0x0000
        /*0042*/ 	.short	0x0000
        /*0044*/ 	.byte	0x00, 0xf5, 0x21, 0x00


	//----- nvinfo : EIATTR_SPARSE_MMA_MASK
	.align		4
.L_26:
        /*0048*/ 	.byte	0x03, 0x50
        /*004a*/ 	.short	0x0000


	//----- nvinfo : EIATTR_MAXREG_COUNT
	.align		4
        /*004c*/ 	.byte	0x03, 0x1b
        /*004e*/ 	.short	0x00ff


	//----- nvinfo : EIATTR_MERCURY_ISA_VERSION
	.align		4
        /*0050*/ 	.byte	0x03, 0x5f
        /*0052*/ 	.short	0x0101


	//----- nvinfo : EIATTR_VRC_CTA_INIT_COUNT
	.align		4
        /*0054*/ 	.byte	0x02, 0x4a
	.zero		1
	.zero		1


	//----- nvinfo : EIATTR_EXIT_INSTR_OFFSETS
	.align		4
        /*0058*/ 	.byte	0x04, 0x1c
        /*005a*/ 	.short	(.L_28 - .L_27)


	//   ....[0]....
.L_27:
        /*005c*/ 	.word	0x00000070


	//   ....[1]....
        /*0060*/ 	.word	0x000017c0


	//----- nvinfo : EIATTR_CRS_STACK_SIZE
	.align		4
.L_28:
        /*0064*/ 	.byte	0x04, 0x1e
        /*0066*/ 	.short	(.L_30 - .L_29)
.L_29:
        /*0068*/ 	.word	0x00000000


	//----- nvinfo : EIATTR_CBANK_PARAM_SIZE
	.align		4
.L_30:
        /*006c*/ 	.byte	0x03, 0x19
        /*006e*/ 	.short	0x0020


	//----- nvinfo : EIATTR_PARAM_CBANK
	.align		4
        /*0070*/ 	.byte	0x04, 0x0a
        /*0072*/ 	.short	(.L_32 - .L_31)
	.align		4
.L_31:
        /*0074*/ 	.word	index@(.nv.constant0._Z13step_2_kernelPfS_PiS_)
        /*0078*/ 	.short	0x0380
        /*007a*/ 	.short	0x0020


	//----- nvinfo : EIATTR_SW_WAR
	.align		4
.L_32:
        /*007c*/ 	.byte	0x04, 0x36
        /*007e*/ 	.short	(.L_34 - .L_33)
.L_33:
        /*0080*/ 	.word	0x00000008
.L_34:


//--------------------- .nv.info._Z13step_1_kernelPfS_PiS_S0_S0_ --------------------------
	.section	.nv.info._Z13step_1_kernelPfS_PiS_S0_S0_,"",@"SHT_CUDA_INFO"
	.sectionflags	@""
	.align	4


	//----- nvinfo : EIATTR_CUDA_API_VERSION
	.align		4
        /*0000*/ 	.byte	0x04, 0x37
        /*0002*/ 	.short	(.L_36 - .L_35)
.L_35:
        /*0004*/ 	.word	0x00000082


	//----- nvinfo : EIATTR_KPARAM_INFO
	.align		4
.L_36:
        /*0008*/ 	.byte	0x04, 0x17
        /*000a*/ 	.short	(.L_38 - .L_37)
.L_37:
        /*000c*/ 	.word	0x00000000
        /*0010*/ 	.short	0x0005
        /*0012*/ 	.short	0x0028
        /*0014*/ 	.byte	0x00, 0xf5, 0x21, 0x00


	//----- nvinfo : EIATTR_KPARAM_INFO
	.align		4
.L_38:
        /*0018*/ 	.byte	0x04, 0x17
        /*001a*/ 	.short	(.L_40 - .L_39)
.L_39:
        /*001c*/ 	.word	0x00000000
        /*0020*/ 	.short	0x0004
        /*0022*/ 	.short	0x0020
        /*0024*/ 	.byte	0x00, 0xf5, 0x21, 0x00


	//----- nvinfo : EIATTR_KPARAM_INFO
	.align		4
.L_40:
        /*0028*/ 	.byte	0x04, 0x17
        /*002a*/ 	.short	(.L_42 - .L_41)
.L_41:
        /*002c*/ 	.word	0x00000000
        /*0030*/ 	.short	0x0003
        /*0032*/ 	.short	0x0018
        /*0034*/ 	.byte	0x00, 0xf5, 0x21, 0x00


	//----- nvinfo : EIATTR_KPARAM_INFO
	.align		4
.L_42:
        /*0038*/ 	.byte	0x04, 0x17
        /*003a*/ 	.short	(.L_44 - .L_43)
.L_43:
        /*003c*/ 	.word	0x00000000
        /*0040*/ 	.short	0x0002
        /*0042*/ 	.short	0x0010
        /*0044*/ 	.byte	0x00, 0xf5, 0x21, 0x00


	//----- nvinfo : EIATTR_KPARAM_INFO
	.align		4
.L_44:
        /*0048*/ 	.byte	0x04, 0x17
        /*004a*/ 	.short	(.L_46 - .L_45)
.L_45:
        /*004c*/ 	.word	0x00000000
        /*0050*/ 	.short	0x0001
        /*0052*/ 	.short	0x0008
        /*0054*/ 	.byte	0x00, 0xf5, 0x21, 0x00


	//----- nvinfo : EIATTR_KPARAM_INFO
	.align		4
.L_46:
        /*0058*/ 	.byte	0x04, 0x17
        /*005a*/ 	.short	(.L_48 - .L_47)
.L_47:
        /*005c*/ 	.word	0x00000000
        /*0060*/ 	.short	0x0000
        /*0062*/ 	.short	0x0000
        /*0064*/ 	.byte	0x00, 0xf5, 0x21, 0x00


	//----- nvinfo : EIATTR_SPARSE_MMA_MASK
	.align		4
.L_48:
        /*0068*/ 	.byte	0x03, 0x50
        /*006a*/ 	.short	0x0000


	//----- nvinfo : EIATTR_MAXREG_COUNT
	.align		4
        /*006c*/ 	.byte	0x03, 0x1b
        /*006e*/ 	.short	0x00ff


	//----- nvinfo : EIATTR_NUM_BARRIERS
	.align		4
        /*0070*/ 	.byte	0x02, 0x4c
        /*0072*/ 	.byte	0x01
	.zero		1


	//----- nvinfo : EIATTR_MERCURY_ISA_VERSION
	.align		4
        /*0074*/ 	.byte	0x03, 0x5f
        /*0076*/ 	.short	0x0101


	//----- nvinfo : EIATTR_INT_WARP_WIDE_INSTR_OFFSETS
	.align		4
        /*0078*/ 	.byte	0x04, 0x31
        /*007a*/ 	.short	(.L_50 - .L_49)


	//   ....[0]....
.L_49:
        /*007c*/ 	.word	0x00000b30


	//----- nvinfo : EIATTR_VRC_CTA_INIT_COUNT
	.align		4
.L_50:
        /*0080*/ 	.byte	0x02, 0x4a
	.zero		1
	.zero		1


	//----- nvinfo : EIATTR_EXIT_INSTR_OFFSETS
	.align		4
        /*0084*/ 	.byte	0x04, 0x1c
        /*0086*/ 	.short	(.L_52 - .L_51)


	//   ....[0]....
.L_51:
        /*0088*/ 	.word	0x00002c40


	//   ....[1]....
        /*008c*/ 	.word	0x00002cd0


	//   ....[2]....
        /*0090*/ 	.word	0x000033f0


	//   ....[3]....
        /*0094*/ 	.word	0x000035a0


	//   ....[4]....
        /*0098*/ 	.word	0x000036b0


	//   ....[5]....
        /*009c*/ 	.word	0x00003780


	//   ....[6]....
        /*00a0*/ 	.word	0x000037e0


	//----- nvinfo : EIATTR_CRS_STACK_SIZE
	.align		4
.L_52:
        /*00a4*/ 	.byte	0x04, 0x1e
        /*00a6*/ 	.short	(.L_54 - .L_53)
.L_53:
        /*00a8*/ 	.word	0x00000000


	//----- nvinfo : EIATTR_CBANK_PARAM_SIZE
	.align		4
.L_54:
        /*00ac*/ 	.byte	0x03, 0x19
        /*00ae*/ 	.short	0x0030


	//----- nvinfo : EIATTR_PARAM_CBANK
	.align		4
        /*00b0*/ 	.byte	0x04, 0x0a
        /*00b2*/ 	.short	(.L_56 - .L_55)
	.align		4
.L_55:
        /*00b4*/ 	.word	index@(.nv.constant0._Z13step_1_kernelPfS_PiS_S0_S0_)
        /*00b8*/ 	.short	0x0380
        /*00ba*/ 	.short	0x0030


	//----- nvinfo : EIATTR_SW_WAR
	.align		4
.L_56:
        /*00bc*/ 	.byte	0x04, 0x36
        /*00be*/ 	.short	(.L_58 - .L_57)
.L_57:
        /*00c0*/ 	.word	0x00000008
.L_58:


//--------------------- .nv.callgraph             --------------------------
	.section	.nv.callgraph,"",@"SHT_CUDA_CALLGRAPH"
	.align	4
	.sectionentsize	8
	.align		4
        /*0000*/ 	.word	0x00000000
	.align		4
        /*0004*/ 	.word	0xffffffff
	.align		4
        /*0008*/ 	.word	0x00000000
	.align		4
        /*000c*/ 	.word	0xfffffffe
	.align		4
        /*0010*/ 	.word	0x00000000
	.align		4
        /*0014*/ 	.word	0xfffffffd
	.align		4
        /*0018*/ 	.word	0x00000000
	.align		4
        /*001c*/ 	.word	0xfffffffc


//--------------------- .nv.constant3             --------------------------
	.section	.nv.constant3,"a",@progbits
	.align	4
.nv.constant3:
	.type		gpu_K,@object
	.size		gpu_K,(gpu_n - gpu_K)
gpu_K:
	.zero		4
	.type		gpu_n,@object
	.size		gpu_n,(gpu_d - gpu_n)
gpu_n:
	.zero		4
	.type		gpu_d,@object
	.size		gpu_d,(.L_2 - gpu_d)
gpu_d:
	.zero		4
.L_2:


//--------------------- .text._Z13step_2_kernelPfS_PiS_ --------------------------
	.section	.text._Z13step_2_kernelPfS_PiS_,"ax",@progbits
	.align	128
        .global         _Z13step_2_kernelPfS_PiS_
        .type           _Z13step_2_kernelPfS_PiS_,@function
        .size           _Z13step_2_kernelPfS_PiS_,(.L_x_166 - _Z13step_2_kernelPfS_PiS_)
        .other          _Z13step_2_kernelPfS_PiS_,@"STO_CUDA_ENTRY STV_DEFAULT"
_Z13step_2_kernelPfS_PiS_:
.text._Z13step_2_kernelPfS_PiS_:
[----:B------:R-:W-:Y:S01]  /*0000*/  LDC R1, c[0x0][0x37c] ;  /* 0x0000df00ff017b82 */ /* 0x000fe20000000800 */
[----:B------:R-:W0:Y:S07]  /*0010*/  S2R R0, SR_TID.X ;  /* 0x0000000000007919 */ /* 0x000e2e0000002100 */
[----:B------:R-:W0:Y:S01]  /*0020*/  S2UR UR4, SR_CTAID.X ;  /* 0x00000000000479c3 */ /* 0x000e220000002500 */
[----:B------:R-:W1:Y:S07]  /*0030*/  LDCU UR5, c[0x3][URZ] ;  /* 0x00c00000ff0577ac */ /* 0x000e6e0008000800 */
[----:B------:R-:W0:Y:S02]  /*0040*/  LDC R7, c[0x0][0x360] ;  /* 0x0000d800ff077b82 */ /* 0x000e240000000800 */
[----:B0-----:R-:W-:-:S05]  /*0050*/  IMAD R7, R7, UR4, R0 ;  /* 0x0000000407077c24 */ /* 0x001fca000f8e0200 */
[----:B-1----:R-:W-:-:S13]  /*0060*/  ISETP.GE.AND P0, PT, R7, UR5, PT ;  /* 0x0000000507007c0c */ /* 0x002fda000bf06270 */
[----:B------:R-:W-:Y:S05]  /*0070*/  @P0 EXIT ;  /* 0x000000000000094d */ /* 0x000fea0003800000 */
[----:B------:R-:W0:Y:S01]  /*0080*/  LDC.64 R10, c[0x0][0x390] ;  /* 0x0000e400ff0a7b82 */ /* 0x000e220000000a00 */
[----:B------:R-:W1:Y:S07]  /*0090*/  LDCU.64 UR6, c[0x0][0x358] ;  /* 0x00006b00ff0677ac */ /* 0x000e6e0008000a00 */
[----:B------:R-:W2:Y:S01]  /*00a0*/  LDC R2, c[0x3][0x8] ;  /* 0x00c00200ff027b82 */ /* 0x000ea20000000800 */
[----:B0-----:R-:W-:-:S05]  /*00b0*/  IMAD.WIDE R10, R7, 0x4, R10 ;  /* 0x00000004070a7825 */ /* 0x001fca00078e020a */
[----:B-1----:R-:W2:Y:S01]  /*00c0*/  LDG.E R0, desc[UR6][R10.64] ;  /* 0x000000060a007981 */ /* 0x002ea2000c1e1900 */
[----:B------:R-:W-:Y:S01]  /*00d0*/  BSSY.RECONVERGENT B0, `(.L_x_0) ;  /* 0x0000166000007945 */ /* 0x000fe20003800200 */
[----:B------:R-:W-:Y:S01]  /*00e0*/  HFMA2 R27, -RZ, RZ, 0, 0 ;  /* 0x00000000ff1b7431 */ /* 0x000fe200000001ff */
[----:B--2---:R-:W-:-:S04]  /*00f0*/  VIMNMX R0, PT, PT, R0, R2, PT ;  /* 0x0000000200007248 */ /* 0x004fc80003fe0100 */
[----:B------:R-:W-:-:S13]  /*0100*/  ISETP.GE.AND P0, PT, R0, 0x1, PT ;  /* 0x000000010000780c */ /* 0x000fda0003f06270 */
[----:B------:R-:W-:Y:S05]  /*0110*/  @!P0 BRA `(.L_x_1) ;  /* 0x0000001400848947 */ /* 0x000fea0003800000 */
[C---:B------:R-:W-:Y:S01]  /*0120*/  ISETP.GE.U32.AND P0, PT, R2.reuse, 0x8, PT ;  /* 0x000000080200780c */ /* 0x040fe20003f06070 */
[----:B------:R-:W-:Y:S01]  /*0130*/  IMAD R7, R7, R2, RZ ;  /* 0x0000000207077224 */ /* 0x000fe200078e02ff */
[----:B------:R-:W-:Y:S02]  /*0140*/  LOP3.LUT R5, R2, 0x7, RZ, 0xc0, !PT ;  /* 0x0000000702057812 */ /* 0x000fe400078ec0ff */
[----:B------:R-:W-:Y:S02]  /*0150*/  MOV R27, RZ ;  /* 0x000000ff001b7202 */ /* 0x000fe40000000f00 */
[----:B------:R-:W-:-:S07]  /*0160*/  MOV R4, RZ ;  /* 0x000000ff00047202 */ /* 0x000fce0000000f00 */
[----:B------:R-:W-:Y:S05]  /*0170*/  @!P0 BRA `(.L_x_2) ;  /* 0x0000000800c08947 */ /* 0x000fea0003800000 */
[----:B------:R-:W0:Y:S01]  /*0180*/  LDC.64 R12, c[0x0][0x380] ;  /* 0x0000e000ff0c7b82 */ /* 0x000e220000000a00 */
[----:B------:R-:W-:Y:S02]  /*0190*/  LOP3.LUT R4, R2, 0x7ffffff8, RZ, 0xc0, !PT ;  /* 0x7ffffff802047812 */ /* 0x000fe400078ec0ff */
[----:B------:R-:W-:Y:S02]  /*01a0*/  MOV R27, RZ ;  /* 0x000000ff001b7202 */ /* 0x000fe40000000f00 */
[----:B------:R-:W-:Y:S02]  /*01b0*/  MOV R3, R7 ;  /* 0x0000000700037202 */ /* 0x000fe40000000f00 */
[----:B------:R-:W-:Y:S01]  /*01c0*/  IADD3 R2, PT, PT, -R4, RZ, RZ ;  /* 0x000000ff04027210 */ /* 0x000fe20007ffe1ff */
[----:B------:R-:W1:Y:S01]  /*01d0*/  LDC.64 R14, c[0x0][0x388] ;  /* 0x0000e200ff0e7b82 */ /* 0x000e620000000a00 */
[----:B0-----:R-:W-:-:S04]  /*01e0*/  IADD3 R12, P0, PT, R12, 0x10, RZ ;  /* 0x000000100c0c7810 */ /* 0x001fc80007f1e0ff */
[----:B------:R-:W-:Y:S02]  /*01f0*/  IADD3.X R13, PT, PT, RZ, R13, RZ, P0, !PT ;  /* 0x0000000dff0d7210 */ /* 0x000fe400007fe4ff */
[----:B-1----:R-:W-:-:S04]  /*0200*/  IADD3 R14, P1, PT, R14, 0x10, RZ ;  /* 0x000000100e0e7810 */ /* 0x002fc80007f3e0ff */
[----:B------:R-:W-:-:S09]  /*0210*/  IADD3.X R15, PT, PT, RZ, R15, RZ, P1, !PT ;  /* 0x0000000fff0f7210 */ /* 0x000fd20000ffe4ff */
.L_x_19:
[----:B------:R-:W2:Y:S01]  /*0220*/  LDG.E R6, desc[UR6][R10.64] ;  /* 0x000000060a067981 */ /* 0x000ea2000c1e1900 */
[----:B------:R-:W-:-:S05]  /*0230*/  IMAD.WIDE R16, R3, 0x4, R12 ;  /* 0x0000000403107825 */ /* 0x000fca00078e020c */
[----:B------:R-:W3:Y:S01]  /*0240*/  LDG.E R0, desc[UR6][R16.64+-0x10] ;  /* 0xfffff00610007981 */ /* 0x000ee2000c1e1900 */
[----:B------:R-:W-:Y:S01]  /*0250*/  BSSY.RECONVERGENT B3, `(.L_x_3) ;  /* 0x000000e000037945 */ /* 0x000fe20003800200 */
[----:B------:R-:W-:Y:S01]  /*0260*/  IMAD.WIDE R18, R3, 0x4, R14 ;  /* 0x0000000403127825 */ /* 0x000fe200078e020e */
[----:B--2---:R-:W-:-:S04]  /*0270*/  I2FP.F32.S32 R22, R6 ;  /* 0x0000000600167245 */ /* 0x004fc80000201400 */
[----:B------:R-:W0:Y:S08]  /*0280*/  MUFU.RCP R9, R22 ;  /* 0x0000001600097308 */ /* 0x000e300000001000 */
[----:B---3--:R-:W1:Y:S01]  /*0290*/  FCHK P0, R0, R22 ;  /* 0x0000001600007302 */ /* 0x008e620000000000 */
[----:B0-----:R-:W-:-:S04]  /*02a0*/  FFMA R6, -R22, R9, 1 ;  /* 0x3f80000016067423 */ /* 0x001fc80000000109 */
[----:B------:R-:W-:-:S04]  /*02b0*/  FFMA R9, R9, R6, R9 ;  /* 0x0000000609097223 */ /* 0x000fc80000000009 */
[----:B------:R-:W-:-:S04]  /*02c0*/  FFMA R6, R0, R9, RZ ;  /* 0x0000000900067223 */ /* 0x000fc800000000ff */
[----:B------:R-:W-:-:S04]  /*02d0*/  FFMA R8, -R22, R6, R0 ;  /* 0x0000000616087223 */ /* 0x000fc80000000100 */
[----:B------:R-:W-:Y:S01]  /*02e0*/  FFMA R9, R9, R8, R6 ;  /* 0x0000000809097223 */ /* 0x000fe20000000006 */
[----:B-1----:R-:W-:Y:S06]  /*02f0*/  @!P0 BRA `(.L_x_4) ;  /* 0x00000000000c8947 */ /* 0x002fec0003800000 */
[----:B------:R-:W-:-:S07]  /*0300*/  MOV R6, 0x320 ;  /* 0x0000032000067802 */ /* 0x000fce0000000f00 */
[----:B------:R-:W-:Y:S05]  /*0310*/  CALL.REL.NOINC `($__internal_0_$__cuda_sm3x_div_rn_noftz_f32_slowpath) ;  /* 0x00000014002c7944 */ /* 0x000fea0003c00000 */
[----:B------:R-:W-:-:S07]  /*0320*/  IMAD.MOV.U32 R9, RZ, RZ, R0 ;  /* 0x000000ffff097224 */ /* 0x000fce00078e0000 */
.L_x_4:
[----:B------:R-:W-:Y:S05]  /*0330*/  BSYNC.RECONVERGENT B3 ;  /* 0x0000000000037941 */ /* 0x000fea0003800200 */
.L_x_3:
[----:B------:R-:W2:Y:S04]  /*0340*/  LDG.E R6, desc[UR6][R18.64+-0x10] ;  /* 0xfffff00612067981 */ /* 0x000ea8000c1e1900 */
[----:B------:R0:W-:Y:S04]  /*0350*/  STG.E desc[UR6][R18.64+-0x10], R9 ;  /* 0xfffff00912007986 */ /* 0x0001e8000c101906 */
[----:B------:R-:W3:Y:S04]  /*0360*/  LDG.E R8, desc[UR6][R10.64] ;  /* 0x000000060a087981 */ /* 0x000ee8000c1e1900 */
[----:B------:R-:W4:Y:S01]  /*0370*/  LDG.E R0, desc[UR6][R16.64+-0xc] ;  /* 0xfffff40610007981 */ /* 0x000f22000c1e1900 */
[----:B------:R-:W-:Y:S01]  /*0380*/  BSSY.RECONVERGENT B3, `(.L_x_5) ;  /* 0x000000f000037945 */ /* 0x000fe20003800200 */
[----:B--2---:R-:W-:-:S04]  /*0390*/  FADD R6, R6, -R9 ;  /* 0x8000000906067221 */ /* 0x004fc80000000000 */
[----:B------:R-:W-:Y:S01]  /*03a0*/  FFMA R24, R6, R6, R27 ;  /* 0x0000000606187223 */ /* 0x000fe2000000001b */
[----:B---3--:R-:W-:-:S04]  /*03b0*/  I2FP.F32.S32 R22, R8 ;  /* 0x0000000800167245 */ /* 0x008fc80000201400 */
[----:B------:R-:W1:Y:S08]  /*03c0*/  MUFU.RCP R21, R22 ;  /* 0x0000001600157308 */ /* 0x000e700000001000 */
[----:B----4-:R-:W2:Y:S01]  /*03d0*/  FCHK P0, R0, R22 ;  /* 0x0000001600007302 */ /* 0x010ea20000000000 */
[----:B-1----:R-:W-:-:S04]  /*03e0*/  FFMA R8, -R22, R21, 1 ;  /* 0x3f80000016087423 */ /* 0x002fc80000000115 */
[----:B------:R-:W-:-:S04]  /*03f0*/  FFMA R21, R21, R8, R21 ;  /* 0x0000000815157223 */ /* 0x000fc80000000015 */
[----:B------:R-:W-:-:S04]  /*0400*/  FFMA R8, R0, R21, RZ ;  /* 0x0000001500087223 */ /* 0x000fc800000000ff */
[----:B------:R-:W-:-:S04]  /*0410*/  FFMA R20, -R22, R8, R0 ;  /* 0x0000000816147223 */ /* 0x000fc80000000100 */
[----:B------:R-:W-:Y:S01]  /*0420*/  FFMA R21, R21, R20, R8 ;  /* 0x0000001415157223 */ /* 0x000fe20000000008 */
[----:B0-2---:R-:W-:Y:S06]  /*0430*/  @!P0 BRA `(.L_x_6) ;  /* 0x00000000000c8947 */ /* 0x005fec0003800000 */
[----:B------:R-:W-:-:S07]  /*0440*/  MOV R6, 0x460 ;  /* 0x0000046000067802 */ /* 0x000fce0000000f00 */
[----:B------:R-:W-:Y:S05]  /*0450*/  CALL.REL.NOINC `($__internal_0_$__cuda_sm3x_div_rn_noftz_f32_slowpath) ;  /* 0x0000001000dc7944 */ /* 0x000fea0003c00000 */
[----:B------:R-:W-:-:S07]  /*0460*/  MOV R21, R0 ;  /* 0x0000000000157202 */ /* 0x000fce0000000f00 */
.L_x_6:
[----:B------:R-:W-:Y:S05]  /*0470*/  BSYNC.RECONVERGENT B3 ;  /* 0x0000000000037941 */ /* 0x000fea0003800200 */
.L_x_5:
[----:B------:R-:W2:Y:S04]  /*0480*/  LDG.E R6, desc[UR6][R18.64+-0xc] ;  /* 0xfffff40612067981 */ /* 0x000ea8000c1e1900 */
[----:B------:R0:W-:Y:S04]  /*0490*/  STG.E desc[UR6][R18.64+-0xc], R21 ;  /* 0xfffff41512007986 */ /* 0x0001e8000c101906 */
[----:B------:R-:W3:Y:S04]  /*04a0*/  LDG.E R8, desc[UR6][R10.64] ;  /* 0x000000060a087981 */ /* 0x000ee8000c1e1900 */
[----:B------:R-:W4:Y:S01]  /*04b0*/  LDG.E R0, desc[UR6][R16.64+-0x8] ;  /* 0xfffff80610007981 */ /* 0x000f22000c1e1900 */
[----:B------:R-:W-:Y:S01]  /*04c0*/  BSSY.RECONVERGENT B3, `(.L_x_7) ;  /* 0x000000f000037945 */ /* 0x000fe20003800200 */
[----:B---3--:R-:W-:-:S04]  /*04d0*/  I2FP.F32.S32 R22, R8 ;  /* 0x0000000800167245 */ /* 0x008fc80000201400 */
[----:B------:R-:W1:Y:S08]  /*04e0*/  MUFU.RCP R9, R22 ;  /* 0x0000001600097308 */ /* 0x000e700000001000 */
[----:B----4-:R-:W3:Y:S01]  /*04f0*/  FCHK P0, R0, R22 ;  /* 0x0000001600007302 */ /* 0x010ee20000000000 */
[----:B-1----:R-:W-:-:S04]  /*0500*/  FFMA R8, -R22, R9, 1 ;  /* 0x3f80000016087423 */ /* 0x002fc80000000109 */
[----:B------:R-:W-:Y:S01]  /*0510*/  FFMA R23, R9, R8, R9 ;  /* 0x0000000809177223 */ /* 0x000fe20000000009 */
[----:B--2---:R-:W-:-:S03]  /*0520*/  FADD R9, R6, -R21 ;  /* 0x8000001506097221 */ /* 0x004fc60000000000 */
[----:B------:R-:W-:Y:S01]  /*0530*/  FFMA R8, R0, R23, RZ ;  /* 0x0000001700087223 */ /* 0x000fe200000000ff */
[----:B------:R-:W-:-:S03]  /*0540*/  FFMA R24, R9, R9, R24 ;  /* 0x0000000909187223 */ /* 0x000fc60000000018 */
[----:B------:R-:W-:-:S04]  /*0550*/  FFMA R6, -R22, R8, R0 ;  /* 0x0000000816067223 */ /* 0x000fc80000000100 */
[----:B------:R-:W-:Y:S01]  /*0560*/  FFMA R23, R23, R6, R8 ;  /* 0x0000000617177223 */ /* 0x000fe20000000008 */
[----:B0--3--:R-:W-:Y:S06]  /*0570*/  @!P0 BRA `(.L_x_8) ;  /* 0x00000000000c8947 */ /* 0x009fec0003800000 */
[----:B------:R-:W-:-:S07]  /*0580*/  MOV R6, 0x5a0 ;  /* 0x000005a000067802 */ /* 0x000fce0000000f00 */
[----:B------:R-:W-:Y:S05]  /*0590*/  CALL.REL.NOINC `($__internal_0_$__cuda_sm3x_div_rn_noftz_f32_slowpath) ;  /* 0x00000010008c7944 */ /* 0x000fea0003c00000 */
[----:B------:R-:W-:-:S07]  /*05a0*/  MOV R23, R0 ;  /* 0x0000000000177202 */ /* 0x000fce0000000f00 */
.L_x_8:
[----:B------:R-:W-:Y:S05]  /*05b0*/  BSYNC.RECONVERGENT B3 ;  /* 0x0000000000037941 */ /* 0x000fea0003800200 */
.L_x_7:
        /* <DEDUP_REMOVED lines=19> */
.L_x_10:
[----:B------:R-:W-:Y:S05]  /*06f0*/  BSYNC.RECONVERGENT B3 ;  /* 0x0000000000037941 */ /* 0x000fea0003800200 */
.L_x_9:
        /* <DEDUP_REMOVED lines=19> */
.L_x_12:
[----:B------:R-:W-:Y:S05]  /*0830*/  BSYNC.RECONVERGENT B3 ;  /* 0x0000000000037941 */ /* 0x000fea0003800200 */
.L_x_11:
        /* <DEDUP_REMOVED lines=19> */
.L_x_14:
[----:B------:R-:W-:Y:S05]  /*0970*/  BSYNC.RECONVERGENT B3 ;  /* 0x0000000000037941 */ /* 0x000fea0003800200 */
.L_x_13:
        /* <DEDUP_REMOVED lines=19> */
.L_x_16:
[----:B------:R-:W-:Y:S05]  /*0ab0*/  BSYNC.RECONVERGENT B3 ;  /* 0x0000000000037941 */ /* 0x000fea0003800200 */
.L_x_15:
        /* <DEDUP_REMOVED lines=19> */
.L_x_18:
[----:B------:R-:W-:Y:S05]  /*0bf0*/  BSYNC.RECONVERGENT B3 ;  /* 0x0000000000037941 */ /* 0x000fea0003800200 */
.L_x_17:
[----:B------:R-:W2:Y:S01]  /*0c00*/  LDG.E R0, desc[UR6][R18.64+0xc] ;  /* 0x00000c0612007981 */ /* 0x000ea2000c1e1900 */
[----:B------:R-:W-:Y:S01]  /*0c10*/  VIADD R2, R2, 0x8 ;  /* 0x0000000802027836 */ /* 0x000fe20000000000 */
[----:B------:R-:W-:Y:S02]  /*0c20*/  IADD3 R3, PT, PT, R3, 0x8, RZ ;  /* 0x0000000803037810 */ /* 0x000fe40007ffe0ff */
[----:B------:R0:W-:Y:S02]  /*0c30*/  STG.E desc[UR6][R18.64+0xc], R21 ;  /* 0x00000c1512007986 */ /* 0x0001e4000c101906 */
[----:B------:R-:W-:Y:S01]  /*0c40*/  ISETP.NE.AND P0, PT, R2, RZ, PT ;  /* 0x000000ff0200720c */ /* 0x000fe20003f05270 */
[----:B--2---:R-:W-:-:S04]  /*0c50*/  FADD R27, R0, -R21 ;  /* 0x80000015001b7221 */ /* 0x004fc80000000000 */
[----:B------:R-:W-:-:S08]  /*0c60*/  FFMA R27, R27, R27, R24 ;  /* 0x0000001b1b1b7223 */ /* 0x000fd00000000018 */
[----:B0-----:R-:W-:Y:S05]  /*0c70*/  @P0 BRA `(.L_x_19) ;  /* 0xfffffff400680947 */ /* 0x001fea000383ffff */
.L_x_2:
[----:B------:R-:W-:-:S13]  /*0c80*/  ISETP.NE.AND P0, PT, R5, RZ, PT ;  /* 0x000000ff0500720c */ /* 0x000fda0003f05270 */
[----:B------:R-:W-:Y:S05]  /*0c90*/  @!P0 BRA `(.L_x_1) ;  /* 0x0000000800a48947 */ /* 0x000fea0003800000 */
[----:B------:R-:W0:Y:S01]  /*0ca0*/  LDC R2, c[0x3][0x8] ;  /* 0x00c00200ff027b82 */ /* 0x000e220000000800 */
[----:B------:R-:W-:Y:S02]  /*0cb0*/  ISETP.GE.U32.AND P0, PT, R5, 0x4, PT ;  /* 0x000000040500780c */ /* 0x000fe40003f06070 */
[----:B0-----:R-:W-:-:S11]  /*0cc0*/  LOP3.LUT R2, R2, 0x3, RZ, 0xc0, !PT ;  /* 0x0000000302027812 */ /* 0x001fd600078ec0ff */
[----:B------:R-:W-:Y:S05]  /*0cd0*/  @!P0 BRA `(.L_x_20) ;  /* 0x0000000400588947 */ /* 0x000fea0003800000 */
[----:B------:R-:W0:Y:S01]  /*0ce0*/  LDC.64 R14, c[0x0][0x380] ;  /* 0x0000e000ff0e7b82 */ /* 0x000e220000000a00 */
[----:B------:R-:W2:Y:S01]  /*0cf0*/  LDG.E R3, desc[UR6][R10.64] ;  /* 0x000000060a037981 */ /* 0x000ea2000c1e1900 */
[----:B------:R-:W-:-:S05]  /*0d00*/  IADD3 R12, PT, PT, R7, R4, RZ ;  /* 0x00000004070c7210 */ /* 0x000fca0007ffe0ff */
[----:B0-----:R-:W-:-:S05]  /*0d10*/  IMAD.WIDE R14, R12, 0x4, R14 ;  /* 0x000000040c0e7825 */ /* 0x001fca00078e020e */
[----:B------:R-:W3:Y:S01]  /*0d20*/  LDG.E R0, desc[UR6][R14.64] ;  /* 0x000000060e007981 */ /* 0x000ee2000c1e1900 */
[----:B------:R-:W-:Y:S01]  /*0d30*/  BSSY.RECONVERGENT B3, `(.L_x_21) ;  /* 0x000000d000037945 */ /* 0x000fe20003800200 */
[----:B--2---:R-:W-:-:S04]  /*0d40*/  I2FP.F32.S32 R22, R3 ;  /* 0x0000000300167245 */ /* 0x004fc80000201400 */
[----:B------:R-:W0:Y:S02]  /*0d50*/  MUFU.RCP R3, R22 ;  /* 0x0000001600037308 */ /* 0x000e240000001000 */
[----:B0-----:R-:W-:-:S04]  /*0d60*/  FFMA R6, -R22, R3, 1 ;  /* 0x3f80000016067423 */ /* 0x001fc80000000103 */
[----:B------:R-:W-:Y:S02]  /*0d70*/  FFMA R3, R3, R6, R3 ;  /* 0x0000000603037223 */ /* 0x000fe40000000003 */
[----:B---3--:R-:W0:Y:S02]  /*0d80*/  FCHK P0, R0, R22 ;  /* 0x0000001600007302 */ /* 0x008e240000000000 */
[----:B------:R-:W-:-:S04]  /*0d90*/  FFMA R6, R0, R3, RZ ;  /* 0x0000000300067223 */ /* 0x000fc800000000ff */
[----:B------:R-:W-:-:S04]  /*0da0*/  FFMA R5, -R22, R6, R0 ;  /* 0x0000000616057223 */ /* 0x000fc80000000100 */
[----:B------:R-:W-:Y:S01]  /*0db0*/  FFMA R3, R3, R5, R6 ;  /* 0x0000000503037223 */ /* 0x000fe20000000006 */
[----:B0-----:R-:W-:Y:S06]  /*0dc0*/  @!P0 BRA `(.L_x_22) ;  /* 0x00000000000c8947 */ /* 0x001fec0003800000 */
[----:B------:R-:W-:-:S07]  /*0dd0*/  MOV R6, 0xdf0 ;  /* 0x00000df000067802 */ /* 0x000fce0000000f00 */
[----:B------:R-:W-:Y:S05]  /*0de0*/  CALL.REL.NOINC `($__internal_0_$__cuda_sm3x_div_rn_noftz_f32_slowpath) ;  /* 0x0000000800787944 */ /* 0x000fea0003c00000 */
[----:B------:R-:W-:-:S07]  /*0df0*/  MOV R3, R0 ;  /* 0x0000000000037202 */ /* 0x000fce0000000f00 */
.L_x_22:
[----:B------:R-:W-:Y:S05]  /*0e00*/  BSYNC.RECONVERGENT B3 ;  /* 0x0000000000037941 */ /* 0x000fea0003800200 */
.L_x_21:
[----:B------:R-:W0:Y:S02]  /*0e10*/  LDC.64 R8, c[0x0][0x388] ;  /* 0x0000e200ff087b82 */ /* 0x000e240000000a00 */
[----:B0-----:R-:W-:-:S05]  /*0e20*/  IMAD.WIDE R12, R12, 0x4, R8 ;  /* 0x000000040c0c7825 */ /* 0x001fca00078e0208 */
[----:B------:R-:W2:Y:S04]  /*0e30*/  LDG.E R6, desc[UR6][R12.64] ;  /* 0x000000060c067981 */ /* 0x000ea8000c1e1900 */
[----:B------:R0:W-:Y:S04]  /*0e40*/  STG.E desc[UR6][R12.64], R3 ;  /* 0x000000030c007986 */ /* 0x0001e8000c101906 */
[----:B------:R-:W3:Y:S04]  /*0e50*/  LDG.E R5, desc[UR6][R10.64] ;  /* 0x000000060a057981 */ /* 0x000ee8000c1e1900 */
[----:B------:R-:W4:Y:S01]  /*0e60*/  LDG.E R0, desc[UR6][R14.64+0x4] ;  /* 0x000004060e007981 */ /* 0x000f22000c1e1900 */
[----:B------:R-:W-:Y:S01]  /*0e70*/  BSSY.RECONVERGENT B3, `(.L_x_23) ;  /* 0x000000f000037945 */ /* 0x000fe20003800200 */
[----:B--2---:R-:W-:-:S04]  /*0e80*/  FADD R6, R6, -R3 ;  /* 0x8000000306067221 */ /* 0x004fc80000000000 */
[----:B0-----:R-:W-:Y:S01]  /*0e90*/  FFMA R3, R6, R6, R27 ;  /* 0x0000000606037223 */ /* 0x001fe2000000001b */
[----:B---3--:R-:W-:-:S04]  /*0ea0*/  I2FP.F32.S32 R22, R5 ;  /* 0x0000000500167245 */ /* 0x008fc80000201400 */
[----:B------:R-:W0:Y:S08]  /*0eb0*/  MUFU.RCP R5, R22 ;  /* 0x0000001600057308 */ /* 0x000e300000001000 */
[----:B----4-:R-:W1:Y:S01]  /*0ec0*/  FCHK P0, R0, R22 ;  /* 0x0000001600007302 */ /* 0x010e620000000000 */
        /* <DEDUP_REMOVED lines=8> */
[----:B------:R-:W-:-:S07]  /*0f50*/  MOV R5, R0 ;  /* 0x0000000000057202 */ /* 0x000fce0000000f00 */
.L_x_24:
[----:B------:R-:W-:Y:S05]  /*0f60*/  BSYNC.RECONVERGENT B3 ;  /* 0x0000000000037941 */ /* 0x000fea0003800200 */
.L_x_23:
        /* <DEDUP_REMOVED lines=19> */
.L_x_26:
[----:B------:R-:W-:Y:S05]  /*10a0*/  BSYNC.RECONVERGENT B3 ;  /* 0x0000000000037941 */ /* 0x000fea0003800200 */
.L_x_25:
        /* <DEDUP_REMOVED lines=19> */
.L_x_28:
[----:B------:R-:W-:Y:S05]  /*11e0*/  BSYNC.RECONVERGENT B3 ;  /* 0x0000000000037941 */ /* 0x000fea0003800200 */
.L_x_27:
[----:B------:R-:W2:Y:S01]  /*11f0*/  LDG.E R0, desc[UR6][R12.64+0xc] ;  /* 0x00000c060c007981 */ /* 0x000ea2000c1e1900 */
[----:B------:R-:W-:-:S03]  /*1200*/  IADD3 R4, PT, PT, R4, 0x4, RZ ;  /* 0x0000000404047810 */ /* 0x000fc60007ffe0ff */
[----:B------:R0:W-:Y:S01]  /*1210*/  STG.E desc[UR6][R12.64+0xc], R5 ;  /* 0x00000c050c007986 */ /* 0x0001e2000c101906 */
[----:B--2---:R-:W-:-:S04]  /*1220*/  FADD R0, R0, -R5 ;  /* 0x8000000500007221 */ /* 0x004fc80000000000 */
[----:B0-----:R-:W-:-:S07]  /*1230*/  FFMA R27, R0, R0, R3 ;  /* 0x00000000001b7223 */ /* 0x001fce0000000003 */
.L_x_20:
[----:B------:R-:W-:-:S13]  /*1240*/  ISETP.NE.AND P0, PT, R2, RZ, PT ;  /* 0x000000ff0200720c */ /* 0x000fda0003f05270 */
[----:B------:R-:W-:Y:S05]  /*1250*/  @!P0 BRA `(.L_x_1) ;  /* 0x0000000400348947 */ /* 0x000fea0003800000 */
[----:B------:R-:W-:-:S13]  /*1260*/  ISETP.NE.AND P0, PT, R2, 0x1, PT ;  /* 0x000000010200780c */ /* 0x000fda0003f05270 */
[----:B------:R-:W-:Y:S05]  /*1270*/  @!P0 BRA `(.L_x_29) ;  /* 0x0000000000b88947 */ /* 0x000fea0003800000 */
[----:B------:R-:W0:Y:S01]  /*1280*/  LDC.64 R12, c[0x0][0x380] ;  /* 0x0000e000ff0c7b82 */ /* 0x000e220000000a00 */
[----:B------:R-:W2:Y:S01]  /*1290*/  LDG.E R3, desc[UR6][R10.64] ;  /* 0x000000060a037981 */ /* 0x000ea2000c1e1900 */
[----:B------:R-:W-:-:S04]  /*12a0*/  IMAD.IADD R2, R7, 0x1, R4 ;  /* 0x0000000107027824 */ /* 0x000fc800078e0204 */
        /* <DEDUP_REMOVED lines=15> */
.L_x_31:
[----:B------:R-:W-:Y:S05]  /*13a0*/  BSYNC.RECONVERGENT B3 ;  /* 0x0000000000037941 */ /* 0x000fea0003800200 */
.L_x_30:
        /* <DEDUP_REMOVED lines=21> */
.L_x_33:
[----:B------:R-:W-:Y:S05]  /*1500*/  BSYNC.RECONVERGENT B3 ;  /* 0x0000000000037941 */ /* 0x000fea0003800200 */
.L_x_32:
[----:B------:R-:W2:Y:S01]  /*1510*/  LDG.E R0, desc[UR6][R2.64+0x4] ;  /* 0x0000040602007981 */ /* 0x000ea2000c1e1900 */
[----:B------:R-:W-:-:S03]  /*1520*/  IADD3 R4, PT, PT, R4, 0x2, RZ ;  /* 0x0000000204047810 */ /* 0x000fc60007ffe0ff */
[----:B------:R0:W-:Y:S01]  /*1530*/  STG.E desc[UR6][R2.64+0x4], R9 ;  /* 0x0000040902007986 */ /* 0x0001e2000c101906 */
[----:B--2---:R-:W-:-:S04]  /*1540*/  FADD R0, R0, -R9 ;  /* 0x8000000900007221 */ /* 0x004fc80000000000 */
[----:B0-----:R-:W-:-:S07]  /*1550*/  FFMA R27, R0, R0, R27 ;  /* 0x00000000001b7223 */ /* 0x001fce000000001b */
.L_x_29:
[----:B------:R-:W0:Y:S02]  /*1560*/  LDCU UR4, c[0x3][0x8] ;  /* 0x00c00100ff0477ac */ /* 0x000e240008000800 */
[----:B0-----:R-:W-:-:S04]  /*1570*/  ULOP3.LUT UR4, UR4, 0x1, URZ, 0xc0, !UPT ;  /* 0x0000000104047892 */ /* 0x001fc8000f8ec0ff */
[----:B------:R-:W-:-:S09]  /*1580*/  UISETP.NE.U32.AND UP0, UPT, UR4, 0x1, UPT ;  /* 0x000000010400788c */ /* 0x000fd2000bf05070 */
[----:B------:R-:W-:Y:S05]  /*1590*/  BRA.U UP0, `(.L_x_1) ;  /* 0x0000000100647547 */ /* 0x000fea000b800000 */
        /* <DEDUP_REMOVED lines=18> */
.L_x_35:
[----:B------:R-:W-:Y:S05]  /*16c0*/  BSYNC.RECONVERGENT B3 ;  /* 0x0000000000037941 */ /* 0x000fea0003800200 */
.L_x_34:
[----:B------:R-:W0:Y:S02]  /*16d0*/  LDC.64 R2, c[0x0][0x388] ;  /* 0x0000e200ff027b82 */ /* 0x000e240000000a00 */
[----:B0-----:R-:W-:-:S05]  /*16e0*/  IMAD.WIDE R4, R4, 0x4, R2 ;  /* 0x0000000404047825 */ /* 0x001fca00078e0202 */
[----:B------:R-:W2:Y:S04]  /*16f0*/  LDG.E R0, desc[UR6][R4.64] ;  /* 0x0000000604007981 */ /* 0x000ea8000c1e1900 */
[----:B------:R0:W-:Y:S01]  /*1700*/  STG.E desc[UR6][R4.64], R7 ;  /* 0x0000000704007986 */ /* 0x0001e2000c101906 */
[----:B--2---:R-:W-:-:S04]  /*1710*/  FADD R0, R0, -R7 ;  /* 0x8000000700007221 */ /* 0x004fc80000000000 */
[----:B0-----:R-:W-:-:S07]  /*1720*/  FFMA R27, R0, R0, R27 ;  /* 0x00000000001b7223 */ /* 0x001fce000000001b */
.L_x_1:
[----:B------:R-:W-:Y:S05]  /*1730*/  BSYNC.RECONVERGENT B0 ;  /* 0x0000000000007941 */ /* 0x000fea0003800200 */
.L_x_0:
[----:B------:R-:W0:Y:S02]  /*1740*/  LDC.64 R2, c[0x0][0x398] ;  /* 0x0000e600ff027b82 */ /* 0x000e240000000a00 */
[----:B0-----:R0:W5:Y:S02]  /*1750*/  LDG.E R4, desc[UR6][R2.64] ;  /* 0x0000000602047981 */ /* 0x001164000c1e1900 */
.L_x_36:
[C---:B-----5:R-:W-:Y:S01]  /*1760*/  FMNMX R5, R4.reuse, R27, !PT ;  /* 0x0000001b04057209 */ /* 0x060fe20007800000 */
[----:B------:R-:W-:Y:S05]  /*1770*/  YIELD ;  /* 0x0000000000007946 */ /* 0x000fea0003800000 */
[----:B------:R-:W2:Y:S02]  /*1780*/  ATOMG.E.CAS.STRONG.GPU PT, R5, [R2], R4, R5 ;  /* 0x00000004020573a9 */ /* 0x000ea400001ee105 */
[-C--:B--2---:R-:W-:Y:S02]  /*1790*/  ISETP.NE.AND P0, PT, R4, R5.reuse, PT ;  /* 0x000000050400720c */ /* 0x084fe40003f05270 */
[----:B------:R-:W-:-:S11]  /*17a0*/  MOV R4, R5 ;  /* 0x0000000500047202 */ /* 0x000fd60000000f00 */
[----:B------:R-:W-:Y:S05]  /*17b0*/  @P0 BRA `(.L_x_36) ;  /* 0xfffffffc00e80947 */ /* 0x000fea000383ffff */
[----:B------:R-:W-:Y:S05]  /*17c0*/  EXIT ;  /* 0x000000000000794d */ /* 0x000fea0003800000 */
        .weak           $__internal_0_$__cuda_sm3x_div_rn_noftz_f32_slowpath
        .type           $__internal_0_$__cuda_sm3x_div_rn_noftz_f32_slowpath,@function
        .size           $__internal_0_$__cuda_sm3x_div_rn_noftz_f32_slowpath,(.L_x_166 - $__internal_0_$__cuda_sm3x_div_rn_noftz_f32_slowpath)
$__internal_0_$__cuda_sm3x_div_rn_noftz_f32_slowpath:
[----:B------:R-:W-:Y:S01]  /*17d0*/  SHF.R.U32.HI R8, RZ, 0x17, R22 ;  /* 0x00000017ff087819 */ /* 0x000fe20000011616 */
[----:B------:R-:W-:Y:S01]  /*17e0*/  BSSY.RECONVERGENT B1, `(.L_x_37) ;  /* 0x0000062000017945 */ /* 0x000fe20003800200 */
[----:B------:R-:W-:Y:S02]  /*17f0*/  SHF.R.U32.HI R23, RZ, 0x17, R0 ;  /* 0x00000017ff177819 */ /* 0x000fe40000011600 */
[----:B------:R-:W-:Y:S02]  /*1800*/  LOP3.LUT R8, R8, 0xff, RZ, 0xc0, !PT ;  /* 0x000000ff08087812 */ /* 0x000fe400078ec0ff */
[----:B------:R-:W-:Y:S02]  /*1810*/  LOP3.LUT R23, R23, 0xff, RZ, 0xc0, !PT ;  /* 0x000000ff17177812 */ /* 0x000fe400078ec0ff */
[----:B------:R-:W-:-:S03]  /*1820*/  IADD3 R20, PT, PT, R8, -0x1, RZ ;  /* 0xffffffff08147810 */ /* 0x000fc60007ffe0ff */
[----:B------:R-:W-:Y:S01]  /*1830*/  VIADD R21, R23, 0xffffffff ;  /* 0xffffffff17157836 */ /* 0x000fe20000000000 */
[----:B------:R-:W-:-:S04]  /*1840*/  ISETP.GT.U32.AND P0, PT, R20, 0xfd, PT ;  /* 0x000000fd1400780c */ /* 0x000fc80003f04070 */
[----:B------:R-:W-:-:S13]  /*1850*/  ISETP.GT.U32.OR P0, PT, R21, 0xfd, P0 ;  /* 0x000000fd1500780c */ /* 0x000fda0000704470 */
[----:B------:R-:W-:Y:S01]  /*1860*/  @!P0 MOV R9, RZ ;  /* 0x000000ff00098202 */ /* 0x000fe20000000f00 */
[----:B------:R-:W-:Y:S06]  /*1870*/  @!P0 BRA `(.L_x_38) ;  /* 0x00000000005c8947 */ /* 0x000fec0003800000 */
[----:B------:R-:W-:Y:S02]  /*1880*/  FSETP.GTU.FTZ.AND P0, PT, |R0|, +INF , PT ;  /* 0x7f8000000000780b */ /* 0x000fe40003f1c200 */
[----:B------:R-:W-:-:S04]  /*1890*/  FSETP.GTU.FTZ.AND P1, PT, |R22|, +INF , PT ;  /* 0x7f8000001600780b */ /* 0x000fc80003f3c200 */
[----:B------:R-:W-:-:S13]  /*18a0*/  PLOP3.LUT P0, PT, P0, P1, PT, 0xf8, 0x8f ;  /* 0x00000000008f781c */ /* 0x000fda0000703f70 */
[----:B------:R-:W-:Y:S05]  /*18b0*/  @P0 BRA `(.L_x_39) ;  /* 0x00000004004c0947 */ /* 0x000fea0003800000 */
[----:B------:R-:W-:-:S13]  /*18c0*/  LOP3.LUT P0, RZ, R22, 0x7fffffff, R0, 0xc8, !PT ;  /* 0x7fffffff16ff7812 */ /* 0x000fda000780c800 */
[----:B------:R-:W-:Y:S05]  /*18d0*/  @!P0 BRA `(.L_x_40) ;  /* 0x00000004003c8947 */ /* 0x000fea0003800000 */
[----:B------:R-:W-:Y:S02]  /*18e0*/  FSETP.NEU.FTZ.AND P2, PT, |R0|, +INF , PT ;  /* 0x7f8000000000780b */ /* 0x000fe40003f5d200 */
[----:B------:R-:W-:Y:S02]  /*18f0*/  FSETP.NEU.FTZ.AND P1, PT, |R22|, +INF , PT ;  /* 0x7f8000001600780b */ /* 0x000fe40003f3d200 */
[----:B------:R-:W-:-:S11]  /*1900*/  FSETP.NEU.FTZ.AND P0, PT, |R0|, +INF , PT ;  /* 0x7f8000000000780b */ /* 0x000fd60003f1d200 */
[----:B------:R-:W-:Y:S05]  /*1910*/  @!P1 BRA !P2, `(.L_x_40) ;  /* 0x00000004002c9947 */ /* 0x000fea0005000000 */
[----:B------:R-:W-:-:S04]  /*1920*/  LOP3.LUT P2, RZ, R0, 0x7fffffff, RZ, 0xc0, !PT ;  /* 0x7fffffff00ff7812 */ /* 0x000fc8000784c0ff */
[----:B------:R-:W-:-:S13]  /*1930*/  PLOP3.LUT P1, PT, P1, P2, PT, 0x2f, 0xf2 ;  /* 0x0000000000f2781c */ /* 0x000fda0000f24577 */
[----:B------:R-:W-:Y:S05]  /*1940*/  @P1 BRA `(.L_x_41) ;  /* 0x0000000400181947 */ /* 0x000fea0003800000 */
[----:B------:R-:W-:-:S04]  /*1950*/  LOP3.LUT P1, RZ, R22, 0x7fffffff, RZ, 0xc0, !PT ;  /* 0x7fffffff16ff7812 */ /* 0x000fc8000782c0ff */
[----:B------:R-:W-:-:S13]  /*1960*/  PLOP3.LUT P0, PT, P0, P1, PT, 0x2f, 0xf2 ;  /* 0x0000000000f2781c */ /* 0x000fda0000702577 */
[----:B------:R-:W-:Y:S05]  /*1970*/  @P0 BRA `(.L_x_42) ;  /* 0x0000000400000947 */ /* 0x000fea0003800000 */
[----:B------:R-:W-:Y:S02]  /*1980*/  ISETP.GE.AND P0, PT, R21, RZ, PT ;  /* 0x000000ff1500720c */ /* 0x000fe40003f06270 */
[----:B------:R-:W-:-:S11]  /*1990*/  ISETP.GE.AND P1, PT, R20, RZ, PT ;  /* 0x000000ff1400720c */ /* 0x000fd60003f26270 */
[----:B------:R-:W-:Y:S01]  /*19a0*/  @P0 MOV R9, RZ ;  /* 0x000000ff00090202 */ /* 0x000fe20000000f00 */
[----:B------:R-:W-:Y:S01]  /*19b0*/  @!P0 FFMA R0, R0, 1.84467440737095516160e+19, RZ ;  /* 0x5f80000000008823 */ /* 0x000fe200000000ff */
[----:B------:R-:W-:Y:S01]  /*19c0*/  @!P0 MOV R9, 0xffffffc0 ;  /* 0xffffffc000098802 */ /* 0x000fe20000000f00 */
[----:B------:R-:W-:-:S03]  /*19d0*/  @!P1 FFMA R22, R22, 1.84467440737095516160e+19, RZ ;  /* 0x5f80000016169823 */ /* 0x000fc600000000ff */
[----:B------:R-:W-:-:S07]  /*19e0*/  @!P1 IADD3 R9, PT, PT, R9, 0x40, RZ ;  /* 0x0000004009099810 */ /* 0x000fce0007ffe0ff */
.L_x_38:
[----:B------:R-:W-:Y:S01]  /*19f0*/  LEA R21, R8, 0xc0800000, 0x17 ;  /* 0xc080000008157811 */ /* 0x000fe200078eb8ff */
[----:B------:R-:W-:Y:S01]  /*1a00*/  BSSY.RECONVERGENT B2, `(.L_x_43) ;  /* 0x0000036000027945 */ /* 0x000fe20003800200 */
[----:B------:R-:W-:Y:S02]  /*1a10*/  IADD3 R23, PT, PT, R23, -0x7f, RZ ;  /* 0xffffff8117177810 */ /* 0x000fe40007ffe0ff */
[----:B------:R-:W-:-:S03]  /*1a20*/  IADD3 R26, PT, PT, -R21, R22, RZ ;  /* 0x00000016151a7210 */ /* 0x000fc60007ffe1ff */
[----:B------:R-:W-:Y:S01]  /*1a30*/  IMAD R0, R23, -0x800000, R0 ;  /* 0xff80000017007824 */ /* 0x000fe200078e0200 */
[----:B------:R-:W0:Y:S01]  /*1a40*/  MUFU.RCP R20, R26 ;  /* 0x0000001a00147308 */ /* 0x000e220000001000 */
[----:B------:R-:W-:-:S04]  /*1a50*/  FADD.FTZ R21, -R26, -RZ ;  /* 0x800000ff1a157221 */ /* 0x000fc80000010100 */
[----:B0-----:R-:W-:-:S04]  /*1a60*/  FFMA R25, R20, R21, 1 ;  /* 0x3f80000014197423 */ /* 0x001fc80000000015 */
[----:B------:R-:W-:-:S04]  /*1a70*/  FFMA R25, R20, R25, R20 ;  /* 0x0000001914197223 */ /* 0x000fc80000000014 */
[----:B------:R-:W-:-:S04]  /*1a80*/  FFMA R20, R0, R25, RZ ;  /* 0x0000001900147223 */ /* 0x000fc800000000ff */
[----:B------:R-:W-:-:S04]  /*1a90*/  FFMA R22, R21, R20, R0 ;  /* 0x0000001415167223 */ /* 0x000fc80000000000 */
[----:B------:R-:W-:Y:S01]  /*1aa0*/  FFMA R22, R25, R22, R20 ;  /* 0x0000001619167223 */ /* 0x000fe20000000014 */
[----:B------:R-:W-:-:S03]  /*1ab0*/  IADD3 R20, PT, PT, R23, 0x7f, -R8 ;  /* 0x0000007f17147810 */ /* 0x000fc60007ffe808 */
[----:B------:R-:W-:Y:S01]  /*1ac0*/  FFMA R21, R21, R22, R0 ;  /* 0x0000001615157223 */ /* 0x000fe20000000000 */
[----:B------:R-:W-:-:S03]  /*1ad0*/  IADD3 R9, PT, PT, R20, R9, RZ ;  /* 0x0000000914097210 */ /* 0x000fc60007ffe0ff */
[----:B------:R-:W-:-:S05]  /*1ae0*/  FFMA R0, R25, R21, R22 ;  /* 0x0000001519007223 */ /* 0x000fca0000000016 */
[----:B------:R-:W-:-:S04]  /*1af0*/  SHF.R.U32.HI R8, RZ, 0x17, R0 ;  /* 0x00000017ff087819 */ /* 0x000fc80000011600 */
[----:B------:R-:W-:-:S05]  /*1b00*/  LOP3.LUT R8, R8, 0xff, RZ, 0xc0, !PT ;  /* 0x000000ff08087812 */ /* 0x000fca00078ec0ff */
[----:B------:R-:W-:-:S05]  /*1b10*/  IMAD.IADD R8, R8, 0x1, R9 ;  /* 0x0000000108087824 */ /* 0x000fca00078e0209 */
[----:B------:R-:W-:-:S04]  /*1b20*/  IADD3 R20, PT, PT, R8, -0x1, RZ ;  /* 0xffffffff08147810 */ /* 0x000fc80007ffe0ff */
[----:B------:R-:W-:-:S13]  /*1b30*/  ISETP.GE.U32.AND P0, PT, R20, 0xfe, PT ;  /* 0x000000fe1400780c */ /* 0x000fda0003f06070 */
[----:B------:R-:W-:Y:S05]  /*1b40*/  @!P0 BRA `(.L_x_44) ;  /* 0x0000000000808947 */ /* 0x000fea0003800000 */
[----:B------:R-:W-:-:S13]  /*1b50*/  ISETP.GT.AND P0, PT, R8, 0xfe, PT ;  /* 0x000000fe0800780c */ /* 0x000fda0003f04270 */
[----:B------:R-:W-:Y:S05]  /*1b60*/  @P0 BRA `(.L_x_45) ;  /* 0x00000000006c0947 */ /* 0x000fea0003800000 */
[----:B------:R-:W-:-:S13]  /*1b70*/  ISETP.GE.AND P0, PT, R8, 0x1, PT ;  /* 0x000000010800780c */ /* 0x000fda0003f06270 */
[----:B------:R-:W-:Y:S05]  /*1b80*/  @P0 BRA `(.L_x_46) ;  /* 0x0000000000740947 */ /* 0x000fea0003800000 */
[----:B------:R-:W-:Y:S02]  /*1b90*/  ISETP.GE.AND P0, PT, R8, -0x18, PT ;  /* 0xffffffe80800780c */ /* 0x000fe40003f06270 */
[----:B------:R-:W-:-:S11]  /*1ba0*/  LOP3.LUT R0, R0, 0x80000000, RZ, 0xc0, !PT ;  /* 0x8000000000007812 */ /* 0x000fd600078ec0ff */
[----:B------:R-:W-:Y:S05]  /*1bb0*/  @!P0 BRA `(.L_x_46) ;  /* 0x0000000000688947 */ /* 0x000fea0003800000 */
[CCC-:B------:R-:W-:Y:S01]  /*1bc0*/  FFMA.RZ R9, R25.reuse, R21.reuse, R22.reuse ;  /* 0x0000001519097223 */ /* 0x1c0fe2000000c016 */
[CCC-:B------:R-:W-:Y:S01]  /*1bd0*/  FFMA.RP R20, R25.reuse, R21.reuse, R22.reuse ;  /* 0x0000001519147223 */ /* 0x1c0fe20000008016 */
[----:B------:R-:W-:Y:S01]  /*1be0*/  FFMA.RM R25, R25, R21, R22 ;  /* 0x0000001519197223 */ /* 0x000fe20000004016 */
[C---:B------:R-:W-:Y:S02]  /*1bf0*/  IADD3 R21, PT, PT, R8.reuse, 0x20, RZ ;  /* 0x0000002008157810 */ /* 0x040fe40007ffe0ff */
[----:B------:R-:W-:Y:S02]  /*1c00*/  LOP3.LUT R9, R9, 0x7fffff, RZ, 0xc0, !PT ;  /* 0x007fffff09097812 */ /* 0x000fe400078ec0ff */
[C---:B------:R-:W-:Y:S02]  /*1c10*/  ISETP.NE.AND P2, PT, R8.reuse, RZ, PT ;  /* 0x000000ff0800720c */ /* 0x040fe40003f45270 */
[----:B------:R-:W-:Y:S02]  /*1c20*/  LOP3.LUT R22, R9, 0x800000, RZ, 0xfc, !PT ;  /* 0x0080000009167812 */ /* 0x000fe400078efcff */
[----:B------:R-:W-:-:S02]  /*1c30*/  ISETP.NE.AND P1, PT, R8, RZ, PT ;  /* 0x000000ff0800720c */ /* 0x000fc40003f25270 */
[----:B------:R-:W-:Y:S02]  /*1c40*/  IADD3 R8, PT, PT, -R8, RZ, RZ ;  /* 0x000000ff08087210 */ /* 0x000fe40007ffe1ff */
[----:B------:R-:W-:Y:S02]  /*1c50*/  SHF.L.U32 R21, R22, R21, RZ ;  /* 0x0000001516157219 */ /* 0x000fe400000006ff */
[----:B------:R-:W-:Y:S02]  /*1c60*/  FSETP.NEU.FTZ.AND P0, PT, R20, R25, PT ;  /* 0x000000191400720b */ /* 0x000fe40003f1d000 */
[----:B------:R-:W-:Y:S02]  /*1c70*/  SEL R9, R8, RZ, P2 ;  /* 0x000000ff08097207 */ /* 0x000fe40001000000 */
[----:B------:R-:W-:Y:S02]  /*1c80*/  ISETP.NE.AND P1, PT, R21, RZ, P1 ;  /* 0x000000ff1500720c */ /* 0x000fe40000f25270 */
[----:B------:R-:W-:-:S02]  /*1c90*/  SHF.R.U32.HI R21, RZ, R9, R22 ;  /* 0x00000009ff157219 */ /* 0x000fc40000011616 */
[----:B------:R-:W-:Y:S02]  /*1ca0*/  PLOP3.LUT P0, PT, P0, P1, PT, 0xf8, 0x8f ;  /* 0x00000000008f781c */ /* 0x000fe40000703f70 */
[----:B------:R-:W-:Y:S02]  /*1cb0*/  SHF.R.U32.HI R9, RZ, 0x1, R21 ;  /* 0x00000001ff097819 */ /* 0x000fe40000011615 */
[----:B------:R-:W-:-:S04]  /*1cc0*/  SEL R8, RZ, 0x1, !P0 ;  /* 0x00000001ff087807 */ /* 0x000fc80004000000 */
[----:B------:R-:W-:-:S04]  /*1cd0*/  LOP3.LUT R8, R8, 0x1, R9, 0xf8, !PT ;  /* 0x0000000108087812 */ /* 0x000fc800078ef809 */
[----:B------:R-:W-:-:S04]  /*1ce0*/  LOP3.LUT R8, R8, R21, RZ, 0xc0, !PT ;  /* 0x0000001508087212 */ /* 0x000fc800078ec0ff */
[----:B------:R-:W-:-:S04]  /*1cf0*/  IADD3 R9, PT, PT, R9, R8, RZ ;  /* 0x0000000809097210 */ /* 0x000fc80007ffe0ff */
[----:B------:R-:W-:Y:S01]  /*1d00*/  LOP3.LUT R0, R9, R0, RZ, 0xfc, !PT ;  /* 0x0000000009007212 */ /* 0x000fe200078efcff */
[----:B------:R-:W-:Y:S06]  /*1d10*/  BRA `(.L_x_46) ;  /* 0x0000000000107947 */ /* 0x000fec0003800000 */
.L_x_45:
[----:B------:R-:W-:-:S04]  /*1d20*/  LOP3.LUT R0, R0, 0x80000000, RZ, 0xc0, !PT ;  /* 0x8000000000007812 */ /* 0x000fc800078ec0ff */
[----:B------:R-:W-:Y:S01]  /*1d30*/  LOP3.LUT R0, R0, 0x7f800000, RZ, 0xfc, !PT ;  /* 0x7f80000000007812 */ /* 0x000fe200078efcff */
[----:B------:R-:W-:Y:S06]  /*1d40*/  BRA `(.L_x_46) ;  /* 0x0000000000047947 */ /* 0x000fec0003800000 */
.L_x_44:
[----:B------:R-:W-:-:S07]  /*1d50*/  LEA R0, R9, R0, 0x17 ;  /* 0x0000000009007211 */ /* 0x000fce00078eb8ff */
.L_x_46:
[----:B------:R-:W-:Y:S05]  /*1d60*/  BSYNC.RECONVERGENT B2 ;  /* 0x0000000000027941 */ /* 0x000fea0003800200 */
.L_x_43:
[----:B------:R-:W-:Y:S05]  /*1d70*/  BRA `(.L_x_47) ;  /* 0x0000000000207947 */ /* 0x000fea0003800000 */
.L_x_42:
[----:B------:R-:W-:-:S04]  /*1d80*/  LOP3.LUT R0, R22, 0x80000000, R0, 0x48, !PT ;  /* 0x8000000016007812 */ /* 0x000fc800078e4800 */
[----:B------:R-:W-:Y:S01]  /*1d90*/  LOP3.LUT R0, R0, 0x7f800000, RZ, 0xfc, !PT ;  /* 0x7f80000000007812 */ /* 0x000fe200078efcff */
[----:B------:R-:W-:Y:S06]  /*1da0*/  BRA `(.L_x_47) ;  /* 0x0000000000147947 */ /* 0x000fec0003800000 */
.L_x_41:
[----:B------:R-:W-:Y:S01]  /*1db0*/  LOP3.LUT R0, R22, 0x80000000, R0, 0x48, !PT ;  /* 0x8000000016007812 */ /* 0x000fe200078e4800 */
[----:B------:R-:W-:Y:S06]  /*1dc0*/  BRA `(.L_x_47) ;  /* 0x00000000000c7947 */ /* 0x000fec0003800000 */
.L_x_40:
[----:B------:R-:W0:Y:S01]  /*1dd0*/  MUFU.RSQ R0, -QNAN ;  /* 0xffc0000000007908 */ /* 0x000e220000001400 */
[----:B------:R-:W-:Y:S05]  /*1de0*/  BRA `(.L_x_47) ;  /* 0x0000000000047947 */ /* 0x000fea0003800000 */
.L_x_39:
[----:B------:R-:W-:-:S07]  /*1df0*/  FADD.FTZ R0, R0, R22 ;  /* 0x0000001600007221 */ /* 0x000fce0000010000 */
.L_x_47:
[----:B------:R-:W-:Y:S05]  /*1e00*/  BSYNC.RECONVERGENT B1 ;  /* 0x0000000000017941 */ /* 0x000fea0003800200 */
.L_x_37:
[----:B------:R-:W-:Y:S01]  /*1e10*/  HFMA2 R9, -RZ, RZ, 0, 0 ;  /* 0x00000000ff097431 */ /* 0x000fe200000001ff */
[----:B------:R-:W-:-:S04]  /*1e20*/  MOV R8, R6 ;  /* 0x0000000600087202 */ /* 0x000fc80000000f00 */
[----:B0-----:R-:W-:Y:S05]  /*1e30*/  RET.REL.NODEC R8 `(_Z13step_2_kernelPfS_PiS_) ;  /* 0xffffffe008707950 */ /* 0x001fea0003c3ffff */
.L_x_48:
[----:B------:R-:W-:-:S00]  /*1e40*/  BRA `(.L_x_48) ;  /* 0xfffffffc00fc7947 */ /* 0x000fc0000383ffff */
[----:B------:R-:W-:-:S00]  /*1e50*/  NOP ;  /* 0x0000000000007918 */ /* 0x000fc00000000000 */
        /* <DEDUP_REMOVED lines=10> */
.L_x_166:


//--------------------- .text._Z13step_1_kernelPfS_PiS_S0_S0_ --------------------------
	.section	.text._Z13step_1_kernelPfS_PiS_S0_S0_,"ax",@progbits
	.align	128
        .global         _Z13step_1_kernelPfS_PiS_S0_S0_
        .type           _Z13step_1_kernelPfS_PiS_S0_S0_,@function
        .size           _Z13step_1_kernelPfS_PiS_S0_S0_,(.L_x_168 - _Z13step_1_kernelPfS_PiS_S0_S0_)
        .other          _Z13step_1_kernelPfS_PiS_S0_S0_,@"STO_CUDA_ENTRY STV_DEFAULT"
_Z13step_1_kernelPfS_PiS_S0_S0_:
.text._Z13step_1_kernelPfS_PiS_S0_S0_:
[----:B------:R-:W-:Y:S01]  /*0000*/  LDC R1, c[0x0][0x37c] ;  /* 0x0000df00ff017b82 */ /* 0x000fe20000000800 */
[----:B------:R-:W0:Y:S01]  /*0010*/  LDCU UR4, c[0x3][0x8] ;  /* 0x00c00100ff0477ac */ /* 0x000e220008000800 */
[----:B------:R-:W1:Y:S06]  /*0020*/  S2R R6, SR_TID.X ;  /* 0x0000000000067919 */ /* 0x000e6c0000002100 */
[----:B------:R-:W2:Y:S01]  /*0030*/  S2UR UR8, SR_CgaCtaId ;  /* 0x00000000000879c3 */ /* 0x000ea20000008800 */
[----:B------:R-:W-:Y:S01]  /*0040*/  BSSY.RECONVERGENT B0, `(.L_x_49) ;  /* 0x0000071000007945 */ /* 0x000fe20003800200 */
[----:B------:R-:W3:Y:S01]  /*0050*/  LDCU UR13, c[0x3][URZ] ;  /* 0x00c00000ff0d77ac */ /* 0x000ee20008000800 */
[----:B------:R-:W1:Y:S01]  /*0060*/  S2R R3, SR_TID.Y ;  /* 0x0000000000037919 */ /* 0x000e620000002200 */
[----:B------:R-:W4:Y:S04]  /*0070*/  LDCU UR7, c[0x0][0x360] ;  /* 0x00006c00ff0777ac */ /* 0x000f280008000800 */
[----:B------:R-:W4:Y:S01]  /*0080*/  LDC R5, c[0x0][0x364] ;  /* 0x0000d900ff057b82 */ /* 0x000f220000000800 */
[----:B------:R-:W-:Y:S01]  /*0090*/  UMOV UR5, 0x400 ;  /* 0x0000040000057882 */ /* 0x000fe20000000000 */
[----:B------:R-:W1:Y:S01]  /*00a0*/  LDCU.64 UR10, c[0x0][0x358] ;  /* 0x00006b00ff0a77ac */ /* 0x000e620008000a00 */
[----:B------:R-:W-:Y:S01]  /*00b0*/  UIADD3 UR6, UPT, UPT, UR5, 0x10, URZ ;  /* 0x0000001005067890 */ /* 0x000fe2000fffe0ff */
[----:B0-----:R-:W-:-:S04]  /*00c0*/  IMAD.U32 R0, RZ, RZ, UR4 ;  /* 0x00000004ff007e24 */ /* 0x001fc8000f8e00ff */
[----:B------:R-:W0:Y:S01]  /*00d0*/  S2UR UR12, SR_CTAID.X ;  /* 0x00000000000c79c3 */ /* 0x000e220000002500 */
[----:B------:R-:W-:Y:S01]  /*00e0*/  R2UR UR4, R0 ;  /* 0x00000000000472ca */ /* 0x000fe200000e0000 */
[----:B--2---:R-:W-:Y:S01]  /*00f0*/  ULEA UR6, UR8, UR6, 0x18 ;  /* 0x0000000608067291 */ /* 0x004fe2000f8ec0ff */
[----:B----4-:R-:W-:-:S11]  /*0100*/  IMAD R5, R5, UR7, RZ ;  /* 0x0000000705057c24 */ /* 0x010fd6000f8e02ff */
[----:B---3--:R-:W-:Y:S01]  /*0110*/  UIMAD UR4, UR13, UR4, URZ ;  /* 0x000000040d0472a4 */ /* 0x008fe2000f8e02ff */
[----:B-1----:R-:W-:-:S03]  /*0120*/  IMAD R6, R3, UR7, R6 ;  /* 0x0000000703067c24 */ /* 0x002fc6000f8e0206 */
[----:B------:R-:W-:Y:S02]  /*0130*/  ULEA UR9, UR4, UR6, 0x2 ;  /* 0x0000000604097291 */ /* 0x000fe4000f8e10ff */
[----:B------:R-:W-:Y:S01]  /*0140*/  ISETP.GE.AND P0, PT, R6, UR4, PT ;  /* 0x0000000406007c0c */ /* 0x000fe2000bf06270 */
[----:B0-----:R-:W-:-:S12]  /*0150*/  IMAD R7, R5, UR12, R6 ;  /* 0x0000000c05077c24 */ /* 0x001fd8000f8e0206 */
[----:B------:R-:W-:Y:S05]  /*0160*/  @P0 BRA `(.L_x_50) ;  /* 0x0000000400780947 */ /* 0x000fea0003800000 */
[----:B------:R-:W0:Y:S01]  /*0170*/  I2F.U32.RP R10, R5 ;  /* 0x00000005000a7306 */ /* 0x000e220000209000 */
[----:B------:R-:W-:Y:S01]  /*0180*/  IMAD.IADD R4, R6, 0x1, R5 ;  /* 0x0000000106047824 */ /* 0x000fe200078e0205 */
[----:B------:R-:W-:Y:S01]  /*0190*/  IADD3 R11, PT, PT, RZ, -R5, RZ ;  /* 0x80000005ff0b7210 */ /* 0x000fe20007ffe0ff */
[----:B------:R-:W-:Y:S01]  /*01a0*/  BSSY.RECONVERGENT B1, `(.L_x_51) ;  /* 0x000002a000017945 */ /* 0x000fe20003800200 */
[----:B------:R-:W-:Y:S02]  /*01b0*/  ISETP.NE.U32.AND P2, PT, R5, RZ, PT ;  /* 0x000000ff0500720c */ /* 0x000fe40003f45070 */
[C---:B------:R-:W-:Y:S02]  /*01c0*/  ISETP.GE.U32.AND P0, PT, R4.reuse, UR4, PT ;  /* 0x0000000404007c0c */ /* 0x040fe4000bf06070 */
[----:B------:R-:W-:Y:S02]  /*01d0*/  VIMNMX.U32 R9, PT, PT, R4, UR4, !PT ;  /* 0x0000000404097c48 */ /* 0x000fe4000ffe0000 */
[----:B------:R-:W-:-:S02]  /*01e0*/  SEL R8, RZ, 0x1, P0 ;  /* 0x00000001ff087807 */ /* 0x000fc40000000000 */
[----:B------:R-:W-:Y:S02]  /*01f0*/  MOV R12, R6 ;  /* 0x00000006000c7202 */ /* 0x000fe40000000f00 */
[----:B------:R-:W-:Y:S01]  /*0200*/  IADD3 R4, PT, PT, R9, -R4, -R8 ;  /* 0x8000000409047210 */ /* 0x000fe20007ffe808 */
[----:B0-----:R-:W0:Y:S02]  /*0210*/  MUFU.RCP R10, R10 ;  /* 0x0000000a000a7308 */ /* 0x001e240000001000 */
[----:B0-----:R-:W-:-:S06]  /*0220*/  VIADD R2, R10, 0xffffffe ;  /* 0x0ffffffe0a027836 */ /* 0x001fcc0000000000 */
[----:B------:R0:W1:Y:S02]  /*0230*/  F2I.FTZ.U32.TRUNC.NTZ R3, R2 ;  /* 0x0000000200037305 */ /* 0x000064000021f000 */
[----:B0-----:R-:W-:Y:S02]  /*0240*/  IMAD.MOV.U32 R2, RZ, RZ, RZ ;  /* 0x000000ffff027224 */ /* 0x001fe400078e00ff */
[----:B-1----:R-:W-:-:S04]  /*0250*/  IMAD R11, R11, R3, RZ ;  /* 0x000000030b0b7224 */ /* 0x002fc800078e02ff */
[----:B------:R-:W-:-:S06]  /*0260*/  IMAD.HI.U32 R3, R3, R11, R2 ;  /* 0x0000000b03037227 */ /* 0x000fcc00078e0002 */
[----:B------:R-:W-:-:S05]  /*0270*/  IMAD.HI.U32 R9, R3, R4, RZ ;  /* 0x0000000403097227 */ /* 0x000fca00078e00ff */
[----:B------:R-:W-:-:S05]  /*0280*/  IADD3 R2, PT, PT, -R9, RZ, RZ ;  /* 0x000000ff09027210 */ /* 0x000fca0007ffe1ff */
[----:B------:R-:W-:Y:S02]  /*0290*/  IMAD R4, R5, R2, R4 ;  /* 0x0000000205047224 */ /* 0x000fe400078e0204 */
[----:B------:R-:W0:Y:S03]  /*02a0*/  LDC.64 R2, c[0x0][0x388] ;  /* 0x0000e200ff027b82 */ /* 0x000e260000000a00 */
[----:B------:R-:W-:-:S13]  /*02b0*/  ISETP.GE.U32.AND P0, PT, R4, R5, PT ;  /* 0x000000050400720c */ /* 0x000fda0003f06070 */
[----:B------:R-:W-:Y:S02]  /*02c0*/  @P0 IMAD.IADD R4, R4, 0x1, -R5 ;  /* 0x0000000104040824 */ /* 0x000fe400078e0a05 */
[----:B------:R-:W-:-:S03]  /*02d0*/  @P0 VIADD R9, R9, 0x1 ;  /* 0x0000000109090836 */ /* 0x000fc60000000000 */
[----:B------:R-:W-:-:S13]  /*02e0*/  ISETP.GE.U32.AND P1, PT, R4, R5, PT ;  /* 0x000000050400720c */ /* 0x000fda0003f26070 */
[----:B------:R-:W-:Y:S02]  /*02f0*/  @P1 IADD3 R9, PT, PT, R9, 0x1, RZ ;  /* 0x0000000109091810 */ /* 0x000fe40007ffe0ff */
[----:B------:R-:W-:-:S05]  /*0300*/  @!P2 LOP3.LUT R9, RZ, R5, RZ, 0x33, !PT ;  /* 0x00000005ff09a212 */ /* 0x000fca00078e33ff */
[----:B------:R-:W-:-:S05]  /*0310*/  IMAD.IADD R8, R8, 0x1, R9 ;  /* 0x0000000108087824 */ /* 0x000fca00078e0209 */
[C---:B------:R-:W-:Y:S02]  /*0320*/  LOP3.LUT R4, R8.reuse, 0x3, RZ, 0xc0, !PT ;  /* 0x0000000308047812 */ /* 0x040fe400078ec0ff */
[C---:B------:R-:W-:Y:S01]  /*0330*/  ISETP.GE.U32.AND P2, PT, R8.reuse, 0x3, PT ;  /* 0x000000030800780c */ /* 0x040fe20003f46070 */
[----:B------:R-:W-:Y:S01]  /*0340*/  VIADD R8, R8, 0x1 ;  /* 0x0000000108087836 */ /* 0x000fe20000000000 */
[----:B------:R-:W-:Y:S01]  /*0350*/  ISETP.NE.AND P0, PT, R4, 0x3, PT ;  /* 0x000000030400780c */ /* 0x000fe20003f05270 */
[----:B------:R-:W-:-:S03]  /*0360*/  IMAD.MOV.U32 R4, RZ, RZ, R6 ;  /* 0x000000ffff047224 */ /* 0x000fc600078e0006 */
[----:B------:R-:W-:-:S09]  /*0370*/  LOP3.LUT R8, R8, 0x3, RZ, 0xc0, !PT ;  /* 0x0000000308087812 */ /* 0x000fd200078ec0ff */
[----:B0-----:R-:W-:Y:S05]  /*0380*/  @!P0 BRA `(.L_x_52) ;  /* 0x00000000002c8947 */ /* 0x001fea0003800000 */
[----:B------:R-:W0:Y:S01]  /*0390*/  LDC.64 R14, c[0x0][0x388] ;  /* 0x0000e200ff0e7b82 */ /* 0x000e220000000a00 */
[----:B------:R-:W-:Y:S01]  /*03a0*/  IMAD.MOV.U32 R9, RZ, RZ, RZ ;  /* 0x000000ffff097224 */ /* 0x000fe200078e00ff */
[----:B------:R-:W-:-:S07]  /*03b0*/  MOV R12, R6 ;  /* 0x00000006000c7202 */ /* 0x000fce0000000f00 */
.L_x_53:
[----:B01----:R-:W-:-:S06]  /*03c0*/  IMAD.WIDE.U32 R10, R12, 0x4, R14 ;  /* 0x000000040c0a7825 */ /* 0x003fcc00078e000e */
[----:B------:R-:W2:Y:S01]  /*03d0*/  LDG.E R10, desc[UR10][R10.64] ;  /* 0x0000000a0a0a7981 */ /* 0x000ea2000c1e1900 */
[----:B------:R-:W-:Y:S01]  /*03e0*/  LEA R13, R12, UR6, 0x2 ;  /* 0x000000060c0d7c11 */ /* 0x000fe2000f8e10ff */
[----:B------:R-:W-:Y:S02]  /*03f0*/  VIADD R9, R9, 0x1 ;  /* 0x0000000109097836 */ /* 0x000fe40000000000 */
[----:B------:R-:W-:-:S03]  /*0400*/  IMAD.IADD R12, R5, 0x1, R12 ;  /* 0x00000001050c7824 */ /* 0x000fc600078e020c */
[----:B------:R-:W-:Y:S01]  /*0410*/  ISETP.NE.AND P1, PT, R9, R8, PT ;  /* 0x000000080900720c */ /* 0x000fe20003f25270 */
[----:B--2---:R1:W-:-:S12]  /*0420*/  STS [R13], R10 ;  /* 0x0000000a0d007388 */ /* 0x0043d80000000800 */
[----:B------:R-:W-:Y:S05]  /*0430*/  @P1 BRA `(.L_x_53) ;  /* 0xfffffffc00e01947 */ /* 0x000fea000383ffff */
.L_x_52:
[----:B------:R-:W-:Y:S05]  /*0440*/  BSYNC.RECONVERGENT B1 ;  /* 0x0000000000017941 */ /* 0x000fea0003800200 */
.L_x_51:
[----:B------:R-:W-:Y:S04]  /*0450*/  BSSY.RECONVERGENT B1, `(.L_x_54) ;  /* 0x0000018000017945 */ /* 0x000fe80003800200 */
[----:B------:R-:W-:Y:S05]  /*0460*/  @!P2 BRA `(.L_x_55) ;  /* 0x000000000058a947 */ /* 0x000fea0003800000 */
.L_x_56:
[----:B0-----:R-:W-:Y:S01]  /*0470*/  IADD3 R14, PT, PT, R5, R12, RZ ;  /* 0x0000000c050e7210 */ /* 0x001fe20007ffe0ff */
[----:B------:R-:W-:-:S04]  /*0480*/  IMAD.WIDE.U32 R18, R12, 0x4, R2 ;  /* 0x000000040c127825 */ /* 0x000fc800078e0002 */
[C---:B------:R-:W-:Y:S02]  /*0490*/  IMAD.IADD R16, R5.reuse, 0x1, R14 ;  /* 0x0000000105107824 */ /* 0x040fe400078e020e */
[----:B------:R-:W-:Y:S01]  /*04a0*/  IMAD.WIDE.U32 R14, R14, 0x4, R2 ;  /* 0x000000040e0e7825 */ /* 0x000fe200078e0002 */
[----:B------:R-:W2:Y:S03]  /*04b0*/  LDG.E R18, desc[UR10][R18.64] ;  /* 0x0000000a12127981 */ /* 0x000ea6000c1e1900 */
[----:B------:R-:W-:Y:S02]  /*04c0*/  IMAD.IADD R20, R5, 0x1, R16 ;  /* 0x0000000105147824 */ /* 0x000fe400078e0210 */
[--C-:B------:R-:W-:Y:S01]  /*04d0*/  IMAD.WIDE.U32 R16, R16, 0x4, R2.reuse ;  /* 0x0000000410107825 */ /* 0x100fe200078e0002 */
[----:B------:R-:W3:Y:S03]  /*04e0*/  LDG.E R14, desc[UR10][R14.64] ;  /* 0x0000000a0e0e7981 */ /* 0x000ee6000c1e1900 */
[----:B-1----:R-:W-:-:S02]  /*04f0*/  IMAD.WIDE.U32 R10, R20, 0x4, R2 ;  /* 0x00000004140a7825 */ /* 0x002fc400078e0002 */
[----:B------:R-:W4:Y:S04]  /*0500*/  LDG.E R16, desc[UR10][R16.64] ;  /* 0x0000000a10107981 */ /* 0x000f28000c1e1900 */
[----:B------:R-:W5:Y:S01]  /*0510*/  LDG.E R10, desc[UR10][R10.64] ;  /* 0x0000000a0a0a7981 */ /* 0x000f62000c1e1900 */
[----:B------:R-:W-:-:S04]  /*0520*/  LEA R22, R12, UR6, 0x2 ;  /* 0x000000060c167c11 */ /* 0x000fc8000f8e10ff */
[----:B------:R-:W-:-:S05]  /*0530*/  LEA R9, R5, R22, 0x2 ;  /* 0x0000001605097211 */ /* 0x000fca00078e10ff */
[----:B------:R-:W-:-:S05]  /*0540*/  IMAD R13, R5, 0x4, R9 ;  /* 0x00000004050d7824 */ /* 0x000fca00078e0209 */
[C---:B------:R-:W-:Y:S01]  /*0550*/  LEA R21, R5.reuse, R13, 0x2 ;  /* 0x0000000d05157211 */ /* 0x040fe200078e10ff */
[----:B------:R-:W-:-:S05]  /*0560*/  IMAD.IADD R12, R5, 0x1, R20 ;  /* 0x00000001050c7824 */ /* 0x000fca00078e0214 */
[----:B------:R-:W-:Y:S01]  /*0570*/  ISETP.GE.AND P1, PT, R12, UR4, PT ;  /* 0x000000040c007c0c */ /* 0x000fe2000bf26270 */
[----:B--2---:R0:W-:Y:S04]  /*0580*/  STS [R22], R18 ;  /* 0x0000001216007388 */ /* 0x0041e80000000800 */
[----:B---3--:R0:W-:Y:S04]  /*0590*/  STS [R9], R14 ;  /* 0x0000000e09007388 */ /* 0x0081e80000000800 */
[----:B----4-:R0:W-:Y:S04]  /*05a0*/  STS [R13], R16 ;  /* 0x000000100d007388 */ /* 0x0101e80000000800 */
[----:B-----5:R0:W-:Y:S01]  /*05b0*/  STS [R21], R10 ;  /* 0x0000000a15007388 */ /* 0x0201e20000000800 */
[----:B------:R-:W-:Y:S05]  /*05c0*/  @!P1 BRA `(.L_x_56) ;  /* 0xfffffffc00a89947 */ /* 0x000fea000383ffff */
.L_x_55:
[----:B------:R-:W-:Y:S05]  /*05d0*/  BSYNC.RECONVERGENT B1 ;  /* 0x0000000000017941 */ /* 0x000fea0003800200 */
.L_x_54:
[----:B------:R-:W-:Y:S04]  /*05e0*/  BSSY.RECONVERGENT B1, `(.L_x_57) ;  /* 0x000000a000017945 */ /* 0x000fe80003800200 */
[----:B------:R-:W-:Y:S05]  /*05f0*/  @!P0 BRA `(.L_x_58) ;  /* 0x0000000000208947 */ /* 0x000fea0003800000 */
[----:B------:R-:W-:Y:S02]  /*0600*/  HFMA2 R3, -RZ, RZ, 0, 0 ;  /* 0x00000000ff037431 */ /* 0x000fe400000001ff */
[----:B------:R-:W-:-:S07]  /*0610*/  IMAD.MOV.U32 R4, RZ, RZ, R6 ;  /* 0x000000ffff047224 */ /* 0x000fce00078e0006 */
.L_x_59:
[----:B------:R-:W-:Y:S01]  /*0620*/  LEA R2, R4, UR9, 0x2 ;  /* 0x0000000904027c11 */ /* 0x000fe2000f8e10ff */
[----:B------:R-:W-:Y:S01]  /*0630*/  IMAD.IADD R4, R5, 0x1, R4 ;  /* 0x0000000105047824 */ /* 0x000fe200078e0204 */
[----:B------:R-:W-:-:S03]  /*0640*/  IADD3 R3, PT, PT, R3, 0x1, RZ ;  /* 0x0000000103037810 */ /* 0x000fc60007ffe0ff */
[----:B------:R2:W-:Y:S01]  /*0650*/  STS [R2], RZ ;  /* 0x000000ff02007388 */ /* 0x0005e20000000800 */
[----:B------:R-:W-:-:S13]  /*0660*/  ISETP.NE.AND P0, PT, R3, R8, PT ;  /* 0x000000080300720c */ /* 0x000fda0003f05270 */
[----:B--2---:R-:W-:Y:S05]  /*0670*/  @P0 BRA `(.L_x_59) ;  /* 0xfffffffc00e80947 */ /* 0x004fea000383ffff */
.L_x_58:
[----:B------:R-:W-:Y:S05]  /*0680*/  BSYNC.RECONVERGENT B1 ;  /* 0x0000000000017941 */ /* 0x000fea0003800200 */
.L_x_57:
[----:B------:R-:W-:Y:S05]  /*0690*/  @!P2 BRA `(.L_x_50) ;  /* 0x00000000002ca947 */ /* 0x000fea0003800000 */
.L_x_60:
[----:B012---:R-:W-:Y:S01]  /*06a0*/  LEA R10, R4, UR9, 0x2 ;  /* 0x00000009040a7c11 */ /* 0x007fe2000f8e10ff */
[----:B------:R-:W-:-:S03]  /*06b0*/  IMAD R4, R5, 0x4, R4 ;  /* 0x0000000405047824 */ /* 0x000fc600078e0204 */
[----:B------:R-:W-:Y:S01]  /*06c0*/  LEA R2, R5, R10, 0x2 ;  /* 0x0000000a05027211 */ /* 0x000fe200078e10ff */
[----:B------:R2:W-:Y:S01]  /*06d0*/  STS [R10], RZ ;  /* 0x000000ff0a007388 */ /* 0x0005e20000000800 */
[----:B------:R-:W-:-:S03]  /*06e0*/  ISETP.GE.AND P0, PT, R4, UR4, PT ;  /* 0x0000000404007c0c */ /* 0x000fc6000bf06270 */
[C---:B------:R-:W-:Y:S01]  /*06f0*/  IMAD R8, R5.reuse, 0x4, R2 ;  /* 0x0000000405087824 */ /* 0x040fe200078e0202 */
[----:B------:R2:W-:Y:S04]  /*0700*/  STS [R2], RZ ;  /* 0x000000ff02007388 */ /* 0x0005e80000000800 */
[----:B------:R-:W-:Y:S01]  /*0710*/  LEA R3, R5, R8, 0x2 ;  /* 0x0000000805037211 */ /* 0x000fe200078e10ff */
[----:B------:R2:W-:Y:S04]  /*0720*/  STS [R8], RZ ;  /* 0x000000ff08007388 */ /* 0x0005e80000000800 */
[----:B------:R2:W-:Y:S01]  /*0730*/  STS [R3], RZ ;  /* 0x000000ff03007388 */ /* 0x0005e20000000800 */
[----:B------:R-:W-:Y:S05]  /*0740*/  @!P0 BRA `(.L_x_60) ;  /* 0xfffffffc00d48947 */ /* 0x000fea000383ffff */
.L_x_50:
[----:B------:R-:W-:Y:S05]  /*0750*/  BSYNC.RECONVERGENT B0 ;  /* 0x0000000000007941 */ /* 0x000fea0003800200 */
.L_x_49:
[----:B------:R-:W-:Y:S01]  /*0760*/  ISETP.GE.AND P0, PT, R6, UR13, PT ;  /* 0x0000000d06007c0c */ /* 0x000fe2000bf06270 */
[----:B------:R-:W-:Y:S01]  /*0770*/  ULEA UR7, UR4, UR9, 0x2 ;  /* 0x0000000904077291 */ /* 0x000fe2000f8e10ff */
[----:B------:R-:W-:Y:S11]  /*0780*/  BSSY.RECONVERGENT B0, `(.L_x_61) ;  /* 0x0000037000007945 */ /* 0x000ff60003800200 */
[----:B------:R-:W-:Y:S05]  /*0790*/  @P0 BRA `(.L_x_62) ;  /* 0x0000000000d40947 */ /* 0x000fea0003800000 */
[----:B012---:R-:W0:Y:S01]  /*07a0*/  I2F.U32.RP R10, R5 ;  /* 0x00000005000a7306 */ /* 0x007e220000209000 */
[----:B------:R-:W-:Y:S01]  /*07b0*/  IADD3 R8, PT, PT, R6, R5, RZ ;  /* 0x0000000506087210 */ /* 0x000fe20007ffe0ff */
[----:B------:R-:W-:Y:S01]  /*07c0*/  IMAD.MOV R11, RZ, RZ, -R5 ;  /* 0x000000ffff0b7224 */ /* 0x000fe200078e0a05 */
[----:B------:R-:W-:Y:S01]  /*07d0*/  ISETP.NE.U32.AND P2, PT, R5, RZ, PT ;  /* 0x000000ff0500720c */ /* 0x000fe20003f45070 */
[----:B------:R-:W-:Y:S01]  /*07e0*/  BSSY.RECONVERGENT B1, `(.L_x_63) ;  /* 0x0000024000017945 */ /* 0x000fe20003800200 */
[C---:B------:R-:W-:Y:S02]  /*07f0*/  ISETP.GE.U32.AND P0, PT, R8.reuse, UR13, PT ;  /* 0x0000000d08007c0c */ /* 0x040fe4000bf06070 */
[----:B------:R-:W-:Y:S02]  /*0800*/  VIMNMX.U32 R4, PT, PT, R8, UR13, !PT ;  /* 0x0000000d08047c48 */ /* 0x000fe4000ffe0000 */
[----:B------:R-:W-:-:S04]  /*0810*/  SEL R9, RZ, 0x1, P0 ;  /* 0x00000001ff097807 */ /* 0x000fc80000000000 */
[----:B------:R-:W-:Y:S01]  /*0820*/  IADD3 R4, PT, PT, R4, -R8, -R9 ;  /* 0x8000000804047210 */ /* 0x000fe20007ffe809 */
[----:B0-----:R-:W0:Y:S02]  /*0830*/  MUFU.RCP R10, R10 ;  /* 0x0000000a000a7308 */ /* 0x001e240000001000 */
[----:B0-----:R-:W-:-:S06]  /*0840*/  IADD3 R2, PT, PT, R10, 0xffffffe, RZ ;  /* 0x0ffffffe0a027810 */ /* 0x001fcc0007ffe0ff */
[----:B------:R0:W1:Y:S02]  /*0850*/  F2I.FTZ.U32.TRUNC.NTZ R3, R2 ;  /* 0x0000000200037305 */ /* 0x000064000021f000 */
[----:B0-----:R-:W-:Y:S02]  /*0860*/  IMAD.MOV.U32 R2, RZ, RZ, RZ ;  /* 0x000000ffff027224 */ /* 0x001fe400078e00ff */
[----:B-1----:R-:W-:-:S04]  /*0870*/  IMAD R11, R11, R3, RZ ;  /* 0x000000030b0b7224 */ /* 0x002fc800078e02ff */
[----:B------:R-:W-:-:S06]  /*0880*/  IMAD.HI.U32 R11, R3, R11, R2 ;  /* 0x0000000b030b7227 */ /* 0x000fcc00078e0002 */
[----:B------:R-:W-:-:S05]  /*0890*/  IMAD.HI.U32 R2, R11, R4, RZ ;  /* 0x000000040b027227 */ /* 0x000fca00078e00ff */
[----:B------:R-:W-:-:S05]  /*08a0*/  IADD3 R3, PT, PT, -R2, RZ, RZ ;  /* 0x000000ff02037210 */ /* 0x000fca0007ffe1ff */
[----:B------:R-:W-:-:S05]  /*08b0*/  IMAD R4, R5, R3, R4 ;  /* 0x0000000305047224 */ /* 0x000fca00078e0204 */
[----:B------:R-:W-:-:S13]  /*08c0*/  ISETP.GE.U32.AND P0, PT, R4, R5, PT ;  /* 0x000000050400720c */ /* 0x000fda0003f06070 */
[----:B------:R-:W-:Y:S01]  /*08d0*/  @P0 IMAD.IADD R4, R4, 0x1, -R5 ;  /* 0x0000000104040824 */ /* 0x000fe200078e0a05 */
[----:B------:R-:W-:-:S04]  /*08e0*/  @P0 IADD3 R2, PT, PT, R2, 0x1, RZ ;  /* 0x0000000102020810 */ /* 0x000fc80007ffe0ff */
[----:B------:R-:W-:Y:S01]  /*08f0*/  ISETP.GE.U32.AND P1, PT, R4, R5, PT ;  /* 0x000000050400720c */ /* 0x000fe20003f26070 */
[----:B------:R-:W-:-:S12]  /*0900*/  IMAD.MOV.U32 R4, RZ, RZ, R6 ;  /* 0x000000ffff047224 */ /* 0x000fd800078e0006 */
[----:B------:R-:W-:Y:S01]  /*0910*/  @P1 VIADD R2, R2, 0x1 ;  /* 0x0000000102021836 */ /* 0x000fe20000000000 */
[----:B------:R-:W-:-:S04]  /*0920*/  @!P2 LOP3.LUT R2, RZ, R5, RZ, 0x33, !PT ;  /* 0x00000005ff02a212 */ /* 0x000fc800078e33ff */
[----:B------:R-:W-:-:S04]  /*0930*/  IADD3 R2, PT, PT, R9, R2, RZ ;  /* 0x0000000209027210 */ /* 0x000fc80007ffe0ff */
[C---:B------:R-:W-:Y:S02]  /*0940*/  LOP3.LUT R3, R2.reuse, 0x3, RZ, 0xc0, !PT ;  /* 0x0000000302037812 */ /* 0x040fe400078ec0ff */
[----:B------:R-:W-:Y:S02]  /*0950*/  ISETP.GE.U32.AND P1, PT, R2, 0x3, PT ;  /* 0x000000030200780c */ /* 0x000fe40003f26070 */
[----:B------:R-:W-:-:S13]  /*0960*/  ISETP.NE.AND P0, PT, R3, 0x3, PT ;  /* 0x000000030300780c */ /* 0x000fda0003f05270 */
[----:B------:R-:W-:Y:S05]  /*0970*/  @!P0 BRA `(.L_x_64) ;  /* 0x0000000000288947 */ /* 0x000fea0003800000 */
[----:B------:R-:W-:Y:S01]  /*0980*/  IADD3 R2, PT, PT, R2, 0x1, RZ ;  /* 0x0000000102027810 */ /* 0x000fe20007ffe0ff */
[----:B------:R-:W-:Y:S01]  /*0990*/  IMAD.MOV.U32 R3, RZ, RZ, RZ ;  /* 0x000000ffff037224 */ /* 0x000fe200078e00ff */
[----:B------:R-:W-:Y:S02]  /*09a0*/  MOV R4, R6 ;  /* 0x0000000600047202 */ /* 0x000fe40000000f00 */
[----:B------:R-:W-:-:S07]  /*09b0*/  LOP3.LUT R2, R2, 0x3, RZ, 0xc0, !PT ;  /* 0x0000000302027812 */ /* 0x000fce00078ec0ff */
.L_x_65:
[----:B------:R-:W-:Y:S01]  /*09c0*/  LEA R8, R4, UR7, 0x2 ;  /* 0x0000000704087c11 */ /* 0x000fe2000f8e10ff */
[----:B------:R-:W-:Y:S01]  /*09d0*/  VIADD R3, R3, 0x1 ;  /* 0x0000000103037836 */ /* 0x000fe20000000000 */
[----:B------:R-:W-:-:S03]  /*09e0*/  IADD3 R4, PT, PT, R5, R4, RZ ;  /* 0x0000000405047210 */ /* 0x000fc60007ffe0ff */
[----:B------:R0:W-:Y:S01]  /*09f0*/  STS [R8], RZ ;  /* 0x000000ff08007388 */ /* 0x0001e20000000800 */
[----:B------:R-:W-:-:S13]  /*0a00*/  ISETP.NE.AND P0, PT, R3, R2, PT ;  /* 0x000000020300720c */ /* 0x000fda0003f05270 */
[----:B0-----:R-:W-:Y:S05]  /*0a10*/  @P0 BRA `(.L_x_65) ;  /* 0xfffffffc00e80947 */ /* 0x001fea000383ffff */
.L_x_64:
[----:B------:R-:W-:Y:S05]  /*0a20*/  BSYNC.RECONVERGENT B1 ;  /* 0x0000000000017941 */ /* 0x000fea0003800200 */
.L_x_63:
[----:B------:R-:W-:Y:S05]  /*0a30*/  @!P1 BRA `(.L_x_62) ;  /* 0x00000000002c9947 */ /* 0x000fea0003800000 */
.L_x_66:
[----:B---3--:R-:W-:Y:S02]  /*0a40*/  LEA R10, R4, UR7, 0x2 ;  /* 0x00000007040a7c11 */ /* 0x008fe4000f8e10ff */
[----:B------:R-:W-:-:S03]  /*0a50*/  LEA R4, R5, R4, 0x2 ;  /* 0x0000000405047211 */ /* 0x000fc600078e10ff */
[----:B------:R-:W-:Y:S01]  /*0a60*/  IMAD R2, R5, 0x4, R10 ;  /* 0x0000000405027824 */ /* 0x000fe200078e020a */
[----:B------:R3:W-:Y:S01]  /*0a70*/  STS [R10], RZ ;  /* 0x000000ff0a007388 */ /* 0x0007e20000000800 */
[----:B------:R-:W-:-:S03]  /*0a80*/  ISETP.GE.AND P0, PT, R4, UR13, PT ;  /* 0x0000000d04007c0c */ /* 0x000fc6000bf06270 */
[C---:B------:R-:W-:Y:S01]  /*0a90*/  LEA R8, R5.reuse, R2, 0x2 ;  /* 0x0000000205087211 */ /* 0x040fe200078e10ff */
[----:B------:R3:W-:Y:S04]  /*0aa0*/  STS [R2], RZ ;  /* 0x000000ff02007388 */ /* 0x0007e80000000800 */
[----:B------:R-:W-:Y:S01]  /*0ab0*/  IMAD R3, R5, 0x4, R8 ;  /* 0x0000000405037824 */ /* 0x000fe200078e0208 */
[----:B------:R3:W-:Y:S04]  /*0ac0*/  STS [R8], RZ ;  /* 0x000000ff08007388 */ /* 0x0007e80000000800 */
[----:B------:R3:W-:Y:S01]  /*0ad0*/  STS [R3], RZ ;  /* 0x000000ff03007388 */ /* 0x0007e20000000800 */
[----:B------:R-:W-:Y:S05]  /*0ae0*/  @!P0 BRA `(.L_x_66) ;  /* 0xfffffffc00d48947 */ /* 0x000fea000383ffff */
.L_x_62:
[----:B------:R-:W-:Y:S05]  /*0af0*/  BSYNC.RECONVERGENT B0 ;  /* 0x0000000000007941 */ /* 0x000fea0003800200 */
.L_x_61:
[----:B------:R-:W-:Y:S01]  /*0b00*/  ISETP.NE.AND P0, PT, R6, RZ, PT ;  /* 0x000000ff0600720c */ /* 0x000fe20003f05270 */
[----:B------:R-:W4:Y:S01]  /*0b10*/  LDCU UR4, c[0x3][0x4] ;  /* 0x00c00080ff0477ac */ /* 0x000f220008000800 */
[----:B------:R-:W-:Y:S11]  /*0b20*/  BSSY.RECONVERGENT B0, `(.L_x_67) ;  /* 0x000020f000007945 */ /* 0x000ff60003800200 */
[----:B------:R-:W-:-:S05]  /*0b30*/  VOTEU.ALL UP0, P0 ;  /* 0x0000000000ff7886 */ /* 0x000fca0000000000 */
[----:B------:R-:W-:-:S09]  /*0b40*/  @!UP0 ULEA UR5, UR8, UR5, 0x18 ;  /* 0x0000000508058291 */ /* 0x000fd2000f8ec0ff */
[----:B------:R-:W-:Y:S01]  /*0b50*/  @!P0 STS [UR5], RZ ;  /* 0x000000ffff008988 */ /* 0x000fe20008000805 */
[----:B------:R-:W-:Y:S01]  /*0b60*/  BAR.SYNC.DEFER_BLOCKING 0x0 ;  /* 0x0000000000007b1d */ /* 0x000fe20000010000 */
[----:B----4-:R-:W-:-:S13]  /*0b70*/  ISETP.GE.AND P0, PT, R7, UR4, PT ;  /* 0x0000000407007c0c */ /* 0x010fda000bf06270 */
[----:B------:R-:W-:Y:S05]  /*0b80*/  @P0 BRA `(.L_x_68) ;  /* 0x0000002000200947 */ /* 0x000fea0003800000 */
[----:B--23--:R-:W2:Y:S01]  /*0b90*/  LDC.64 R2, c[0x0][0x380] ;  /* 0x0000e000ff027b82 */ /* 0x00cea20000000a00 */
[----:B------:R-:W-:Y:S01]  /*0ba0*/  UISETP.GE.AND UP0, UPT, UR13, 0x1, UPT ;  /* 0x000000010d00788c */ /* 0x000fe2000bf06270 */
[----:B------:R-:W-:Y:S02]  /*0bb0*/  IMAD R5, R7, R0, RZ ;  /* 0x0000000007057224 */ /* 0x000fe400078e02ff */
[----:B------:R-:W-:Y:S02]  /*0bc0*/  IMAD.MOV.U32 R8, RZ, RZ, 0x1 ;  /* 0x00000001ff087424 */ /* 0x000fe400078e00ff */
[----:B--2---:R-:W-:-:S04]  /*0bd0*/  IMAD.WIDE R2, R5, 0x4, R2 ;  /* 0x0000000405027825 */ /* 0x004fc800078e0202 */
[----:B------:R-:W-:Y:S05]  /*0be0*/  BRA.U !UP0, `(.L_x_69) ;  /* 0x0000000d08d47547 */ /* 0x000fea000b800000 */
[----:B------:R-:W-:-:S13]  /*0bf0*/  ISETP.GE.AND P0, PT, R0, 0x1, PT ;  /* 0x000000010000780c */ /* 0x000fda0003f06270 */
[----:B------:R-:W-:Y:S05]  /*0c00*/  @!P0 BRA `(.L_x_70) ;  /* 0x0000000800d08947 */ /* 0x000fea0003800000 */
[----:B------:R-:W-:Y:S01]  /*0c10*/  HFMA2 R8, -RZ, RZ, 0, 5.9604644775390625e-08 ;  /* 0x00000001ff087431 */ /* 0x000fe200000001ff */
[C---:B------:R-:W-:Y:S01]  /*0c20*/  LOP3.LUT R24, R0.reuse, 0xf, RZ, 0xc0, !PT ;  /* 0x0000000f00187812 */ /* 0x040fe200078ec0ff */
[----:B01----:R-:W-:Y:S01]  /*0c30*/  IMAD.MOV.U32 R10, RZ, RZ, 0x7f7fffff ;  /* 0x7f7fffffff0a7424 */ /* 0x003fe200078e00ff */
[C---:B------:R-:W-:Y:S02]  /*0c40*/  LOP3.LUT R25, R0.reuse, 0x7, RZ, 0xc0, !PT ;  /* 0x0000000700197812 */ /* 0x040fe400078ec0ff */
[----:B------:R-:W-:Y:S02]  /*0c50*/  LOP3.LUT R9, R0, 0x3, RZ, 0xc0, !PT ;  /* 0x0000000300097812 */ /* 0x000fe400078ec0ff */
[----:B------:R-:W-:-:S07]  /*0c60*/  MOV R11, RZ ;  /* 0x000000ff000b7202 */ /* 0x000fce0000000f00 */
.L_x_76:
[----:B------:R-:W0:Y:S01]  /*0c70*/  LDCU UR4, c[0x3][0x8] ;  /* 0x00c00100ff0477ac */ /* 0x000e220008000800 */
[----:B------:R-:W-:Y:S01]  /*0c80*/  MOV R17, RZ ;  /* 0x000000ff00117202 */ /* 0x000fe20000000f00 */
[----:B------:R-:W-:Y:S02]  /*0c90*/  IMAD.MOV.U32 R13, RZ, RZ, RZ ;  /* 0x000000ffff0d7224 */ /* 0x000fe400078e00ff */
[----:B0-----:R-:W-:-:S05]  /*0ca0*/  IMAD.U32 R0, RZ, RZ, UR4 ;  /* 0x00000004ff007e24 */ /* 0x001fca000f8e00ff */
[----:B------:R-:W-:-:S13]  /*0cb0*/  ISETP.GE.U32.AND P0, PT, R0, 0x10, PT ;  /* 0x000000100000780c */ /* 0x000fda0003f06070 */
[----:B------:R-:W-:Y:S05]  /*0cc0*/  @!P0 BRA `(.L_x_71) ;  /* 0x0000000400288947 */ /* 0x000fea0003800000 */
[----:B------:R-:W-:Y:S02]  /*0cd0*/  HFMA2 R17, -RZ, RZ, 0, 0 ;  /* 0x00000000ff117431 */ /* 0x000fe400000001ff */
[----:B------:R-:W-:-:S07]  /*0ce0*/  IMAD.MOV.U32 R13, RZ, RZ, RZ ;  /* 0x000000ffff0d7224 */ /* 0x000fce00078e00ff */
.L_x_72:
[----:B------:R-:W-:-:S05]  /*0cf0*/  IMAD.WIDE.U32 R4, R13, 0x4, R2 ;  /* 0x000000040d047825 */ /* 0x000fca00078e0002 */
[----:B------:R-:W2:Y:S04]  /*0d00*/  LDG.E R15, desc[UR10][R4.64] ;  /* 0x0000000a040f7981 */ /* 0x000ea8000c1e1900 */
[----:B------:R-:W3:Y:S04]  /*0d10*/  LDG.E R21, desc[UR10][R4.64+0x4] ;  /* 0x0000040a04157981 */ /* 0x000ee8000c1e1900 */
[----:B------:R-:W4:Y:S04]  /*0d20*/  LDG.E R19, desc[UR10][R4.64+0x8] ;  /* 0x0000080a04137981 */ /* 0x000f28000c1e1900 */
[----:B------:R-:W5:Y:S04]  /*0d30*/  LDG.E R20, desc[UR10][R4.64+0xc] ;  /* 0x00000c0a04147981 */ /* 0x000f68000c1e1900 */
[----:B------:R-:W4:Y:S04]  /*0d40*/  LDG.E R18, desc[UR10][R4.64+0x10] ;  /* 0x0000100a04127981 */ /* 0x000f28000c1e1900 */
[----:B------:R-:W4:Y:S01]  /*0d50*/  LDG.E R16, desc[UR10][R4.64+0x14] ;  /* 0x0000140a04107981 */ /* 0x000f22000c1e1900 */
[----:B------:R-:W-:-:S03]  /*0d60*/  IMAD R12, R11, R0, R13 ;  /* 0x000000000b0c7224 */ /* 0x000fc600078e020d */
[----:B------:R-:W4:Y:S02]  /*0d70*/  LDG.E R14, desc[UR10][R4.64+0x18] ;  /* 0x0000180a040e7981 */ /* 0x000f24000c1e1900 */
[----:B------:R-:W-:-:S05]  /*0d80*/  LEA R12, R12, UR6, 0x2 ;  /* 0x000000060c0c7c11 */ /* 0x000fca000f8e10ff */
[----:B------:R-:W2:Y:S04]  /*0d90*/  LDS R26, [R12] ;  /* 0x000000000c1a7984 */ /* 0x000ea80000000800 */
[----:B------:R-:W3:Y:S04]  /*0da0*/  LDS R22, [R12+0x4] ;  /* 0x000004000c167984 */ /* 0x000ee80000000800 */
[----:B------:R-:W5:Y:S04]  /*0db0*/  LDS R23, [R12+0xc] ;  /* 0x00000c000c177984 */ /* 0x000f680000000800 */
[----:B------:R-:W-:Y:S04]  /*0dc0*/  LDS R27, [R12+0x10] ;  /* 0x000010000c1b7984 */ /* 0x000fe80000000800 */
[----:B------:R-:W-:Y:S01]  /*0dd0*/  LDS R29, [R12+0x14] ;  /* 0x000014000c1d7984 */ /* 0x000fe20000000800 */
[----:B--2---:R-:W-:-:S03]  /*0de0*/  FADD R28, R15, -R26 ;  /* 0x8000001a0f1c7221 */ /* 0x004fc60000000000 */
[----:B------:R-:W4:Y:S04]  /*0df0*/  LDS R26, [R12+0x8] ;  /* 0x000008000c1a7984 */ /* 0x000f280000000800 */
[----:B------:R-:W2:Y:S01]  /*0e00*/  LDG.E R15, desc[UR10][R4.64+0x1c] ;  /* 0x00001c0a040f7981 */ /* 0x000ea2000c1e1900 */
[----:B------:R-:W-:Y:S01]  /*0e10*/  FFMA R28, R28, R28, R17 ;  /* 0x0000001c1c1c7223 */ /* 0x000fe20000000011 */
[----:B---3--:R-:W-:Y:S02]  /*0e20*/  FADD R21, R21, -R22 ;  /* 0x8000001615157221 */ /* 0x008fe40000000000 */
[----:B------:R-:W3:Y:S02]  /*0e30*/  LDG.E R17, desc[UR10][R4.64+0x20] ;  /* 0x0000200a04117981 */ /* 0x000ee4000c1e1900 */
[----:B------:R-:W-:Y:S01]  /*0e40*/  FFMA R28, R21, R21, R28 ;  /* 0x00000015151c7223 */ /* 0x000fe2000000001c */
[----:B-----5:R-:W-:Y:S01]  /*0e50*/  FADD R23, R20, -R23 ;  /* 0x8000001714177221 */ /* 0x020fe20000000000 */
[----:B------:R-:W5:Y:S04]  /*0e60*/  LDG.E R22, desc[UR10][R4.64+0x30] ;  /* 0x0000300a04167981 */ /* 0x000f68000c1e1900 */
[----:B------:R-:W5:Y:S01]  /*0e70*/  LDG.E R20, desc[UR10][R4.64+0x2c] ;  /* 0x00002c0a04147981 */ /* 0x000f62000c1e1900 */
[----:B----4-:R-:W-:-:S03]  /*0e80*/  FADD R21, R19, -R26 ;  /* 0x8000001a13157221 */ /* 0x010fc60000000000 */
[----:B------:R-:W4:Y:S01]  /*0e90*/  LDG.E R19, desc[UR10][R4.64+0x24] ;  /* 0x0000240a04137981 */ /* 0x000f22000c1e1900 */
[----:B------:R-:W-:-:S03]  /*0ea0*/  FFMA R28, R21, R21, R28 ;  /* 0x00000015151c7223 */ /* 0x000fc6000000001c */
[----:B------:R-:W5:Y:S01]  /*0eb0*/  LDG.E R21, desc[UR10][R4.64+0x28] ;  /* 0x0000280a04157981 */ /* 0x000f62000c1e1900 */
[----:B------:R-:W-:-:S03]  /*0ec0*/  FADD R27, R18, -R27 ;  /* 0x8000001b121b7221 */ /* 0x000fc60000000000 */
[----:B------:R-:W5:Y:S01]  /*0ed0*/  LDG.E R18, desc[UR10][R4.64+0x34] ;  /* 0x0000340a04127981 */ /* 0x000f62000c1e1900 */
[----:B------:R-:W-:-:S03]  /*0ee0*/  FADD R29, R16, -R29 ;  /* 0x8000001d101d7221 */ /* 0x000fc60000000000 */
[----:B------:R-:W5:Y:S01]  /*0ef0*/  LDG.E R16, desc[UR10][R4.64+0x38] ;  /* 0x0000380a04107981 */ /* 0x000f62000c1e1900 */
[----:B------:R-:W-:-:S03]  /*0f00*/  FFMA R28, R23, R23, R28 ;  /* 0x00000017171c7223 */ /* 0x000fc6000000001c */
[----:B------:R0:W5:Y:S01]  /*0f10*/  LDG.E R23, desc[UR10][R4.64+0x3c] ;  /* 0x00003c0a04177981 */ /* 0x000162000c1e1900 */
[----:B------:R-:W-:-:S03]  /*0f20*/  FFMA R28, R27, R27, R28 ;  /* 0x0000001b1b1c7223 */ /* 0x000fc6000000001c */
[----:B------:R-:W1:Y:S01]  /*0f30*/  LDS R27, [R12+0x18] ;  /* 0x000018000c1b7984 */ /* 0x000e620000000800 */
[----:B------:R-:W-:-:S03]  /*0f40*/  FFMA R28, R29, R29, R28 ;  /* 0x0000001d1d1c7223 */ /* 0x000fc6000000001c */
[----:B------:R-:W-:Y:S04]  /*0f50*/  LDS R26, [R12+0x24] ;  /* 0x000024000c1a7984 */ /* 0x000fe80000000800 */
[----:B0-----:R-:W-:Y:S04]  /*0f60*/  LDS R5, [R12+0x2c] ;  /* 0x00002c000c057984 */ /* 0x001fe80000000800 */
[----:B------:R-:W-:Y:S01]  /*0f70*/  LDS R4, [R12+0x3c] ;  /* 0x00003c000c047984 */ /* 0x000fe20000000800 */
[----:B-1----:R-:W-:-:S03]  /*0f80*/  FADD R27, R14, -R27 ;  /* 0x8000001b0e1b7221 */ /* 0x002fc60000000000 */
[----:B------:R-:W2:Y:S01]  /*0f90*/  LDS R14, [R12+0x1c] ;  /* 0x00001c000c0e7984 */ /* 0x000ea20000000800 */
[----:B------:R-:W-:-:S03]  /*0fa0*/  FFMA R28, R27, R27, R28 ;  /* 0x0000001b1b1c7223 */ /* 0x000fc6000000001c */
[----:B------:R-:W3:Y:S01]  /*0fb0*/  LDS R27, [R12+0x20] ;  /* 0x000020000c1b7984 */ /* 0x000ee20000000800 */
[----:B------:R-:W-:Y:S01]  /*0fc0*/  IADD3 R13, PT, PT, R13, 0x10, RZ ;  /* 0x000000100d0d7810 */ /* 0x000fe20007ffe0ff */
[----:B--2---:R-:W-:Y:S02]  /*0fd0*/  FADD R15, R15, -R14 ;  /* 0x8000000e0f0f7221 */ /* 0x004fe40000000000 */
[----:B------:R-:W5:Y:S01]  /*0fe0*/  LDS R14, [R12+0x28] ;  /* 0x000028000c0e7984 */ /* 0x000f620000000800 */
[----:B---3--:R-:W-:Y:S01]  /*0ff0*/  FADD R17, R17, -R27 ;  /* 0x8000001b11117221 */ /* 0x008fe20000000000 */
[----:B------:R-:W-:Y:S02]  /*1000*/  FFMA R28, R15, R15, R28 ;  /* 0x0000000f0f1c7223 */ /* 0x000fe4000000001c */
[----:B------:R-:W0:Y:S02]  /*1010*/  LDS R15, [R12+0x30] ;  /* 0x000030000c0f7984 */ /* 0x000e240000000800 */
[----:B------:R-:W-:-:S02]  /*1020*/  FFMA R28, R17, R17, R28 ;  /* 0x00000011111c7223 */ /* 0x000fc4000000001c */
[----:B------:R-:W1:Y:S01]  /*1030*/  LDS R17, [R12+0x34] ;  /* 0x000034000c117984 */ /* 0x000e620000000800 */
[----:B----4-:R-:W-:-:S04]  /*1040*/  FADD R19, R19, -R26 ;  /* 0x8000001a13137221 */ /* 0x010fc80000000000 */
[----:B------:R-:W-:Y:S02]  /*1050*/  FFMA R28, R19, R19, R28 ;  /* 0x00000013131c7223 */ /* 0x000fe4000000001c */
[----:B------:R-:W2:Y:S01]  /*1060*/  LDS R19, [R12+0x38] ;  /* 0x000038000c137984 */ /* 0x000ea20000000800 */
[----:B-----5:R-:W-:Y:S01]  /*1070*/  FADD R21, R21, -R14 ;  /* 0x8000000e15157221 */ /* 0x020fe20000000000 */
[----:B------:R-:W-:Y:S01]  /*1080*/  FADD R5, R20, -R5 ;  /* 0x8000000514057221 */ /* 0x000fe20000000000 */
[----:B------:R-:W-:Y:S02]  /*1090*/  LOP3.LUT R14, R0, 0x7ffffff0, RZ, 0xc0, !PT ;  /* 0x7ffffff0000e7812 */ /* 0x000fe400078ec0ff */
[----:B------:R-:W-:Y:S01]  /*10a0*/  FFMA R28, R21, R21, R28 ;  /* 0x00000015151c7223 */ /* 0x000fe2000000001c */
[----:B0-----:R-:W-:Y:S01]  /*10b0*/  FADD R15, R22, -R15 ;  /* 0x8000000f160f7221 */ /* 0x001fe20000000000 */
[----:B------:R-:W-:Y:S02]  /*10c0*/  ISETP.NE.AND P0, PT, R13, R14, PT ;  /* 0x0000000e0d00720c */ /* 0x000fe40003f05270 */
[----:B------:R-:W-:Y:S01]  /*10d0*/  FFMA R28, R5, R5, R28 ;  /* 0x00000005051c7223 */ /* 0x000fe2000000001c */
[----:B-1----:R-:W-:-:S03]  /*10e0*/  FADD R17, R18, -R17 ;  /* 0x8000001112117221 */ /* 0x002fc60000000000 */
[----:B------:R-:W-:-:S04]  /*10f0*/  FFMA R28, R15, R15, R28 ;  /* 0x0000000f0f1c7223 */ /* 0x000fc8000000001c */
[----:B------:R-:W-:Y:S01]  /*1100*/  FFMA R28, R17, R17, R28 ;  /* 0x00000011111c7223 */ /* 0x000fe2000000001c */
[----:B------:R-:W-:Y:S01]  /*1110*/  FADD R23, R23, -R4 ;  /* 0x8000000417177221 */ /* 0x000fe20000000000 */
[----:B--2---:R-:W-:-:S04]  /*1120*/  FADD R19, R16, -R19 ;  /* 0x8000001310137221 */ /* 0x004fc80000000000 */
[----:B------:R-:W-:-:S04]  /*1130*/  FFMA R28, R19, R19, R28 ;  /* 0x00000013131c7223 */ /* 0x000fc8000000001c */
[----:B------:R-:W-:Y:S01]  /*1140*/  FFMA R17, R23, R23, R28 ;  /* 0x0000001717117223 */ /* 0x000fe2000000001c */
[----:B------:R-:W-:Y:S06]  /*1150*/  @P0 BRA `(.L_x_72) ;  /* 0xfffffff800e40947 */ /* 0x000fec000383ffff */
[----:B------:R-:W-:-:S07]  /*1160*/  IMAD.MOV.U32 R13, RZ, RZ, R14 ;  /* 0x000000ffff0d7224 */ /* 0x000fce00078e000e */
.L_x_71:
[----:B------:R-:W-:-:S13]  /*1170*/  ISETP.NE.AND P0, PT, R24, RZ, PT ;  /* 0x000000ff1800720c */ /* 0x000fda0003f05270 */
[----:B------:R-:W-:Y:S05]  /*1180*/  @!P0 BRA `(.L_x_73) ;  /* 0x0000000400508947 */ /* 0x000fea0003800000 */
[----:B------:R-:W-:Y:S02]  /*1190*/  IADD3 R4, PT, PT, R24, -0x1, RZ ;  /* 0xffffffff18047810 */ /* 0x000fe40007ffe0ff */
[----:B------:R-:W-:Y:S02]  /*11a0*/  ISETP.NE.AND P1, PT, R25, RZ, PT ;  /* 0x000000ff1900720c */ /* 0x000fe40003f25270 */
[----:B------:R-:W-:-:S13]  /*11b0*/  ISETP.GE.U32.AND P0, PT, R4, 0x7, PT ;  /* 0x000000070400780c */ /* 0x000fda0003f06070 */
[----:B------:R-:W-:Y:S05]  /*11c0*/  @!P0 BRA `(.L_x_74) ;  /* 0x0000000000908947 */ /* 0x000fea0003800000 */
[----:B------:R-:W-:-:S05]  /*11d0*/  IMAD.WIDE.U32 R4, R13, 0x4, R2 ;  /* 0x000000040d047825 */ /* 0x000fca00078e0002 */
[----:B------:R-:W2:Y:S04]  /*11e0*/  LDG.E R23, desc[UR10][R4.64] ;  /* 0x0000000a04177981 */ /* 0x000ea8000c1e1900 */
[----:B------:R-:W3:Y:S04]  /*11f0*/  LDG.E R20, desc[UR10][R4.64+0x4] ;  /* 0x0000040a04147981 */ /* 0x000ee8000c1e1900 */
[----:B------:R-:W4:Y:S04]  /*1200*/  LDG.E R12, desc[UR10][R4.64+0x8] ;  /* 0x0000080a040c7981 */ /* 0x000f28000c1e1900 */
[----:B------:R-:W5:Y:S04]  /*1210*/  LDG.E R14, desc[UR10][R4.64+0xc] ;  /* 0x00000c0a040e7981 */ /* 0x000f68000c1e1900 */
[----:B------:R-:W5:Y:S04]  /*1220*/  LDG.E R15, desc[UR10][R4.64+0x10] ;  /* 0x0000100a040f7981 */ /* 0x000f68000c1e1900 */
[----:B------:R-:W5:Y:S04]  /*1230*/  LDG.E R16, desc[UR10][R4.64+0x14] ;  /* 0x0000140a04107981 */ /* 0x000f68000c1e1900 */
[----:B------:R-:W5:Y:S04]  /*1240*/  LDG.E R18, desc[UR10][R4.64+0x18] ;  /* 0x0000180a04127981 */ /* 0x000f68000c1e1900 */
[----:B------:R0:W5:Y:S01]  /*1250*/  LDG.E R19, desc[UR10][R4.64+0x1c] ;  /* 0x00001c0a04137981 */ /* 0x000162000c1e1900 */
[----:B------:R-:W-:-:S02]  /*1260*/  IMAD R22, R11, R0, R13 ;  /* 0x000000000b167224 */ /* 0x000fc400078e020d */
[----:B------:R-:W-:-:S03]  /*1270*/  VIADD R13, R13, 0x8 ;  /* 0x000000080d0d7836 */ /* 0x000fc60000000000 */
[----:B------:R-:W-:-:S05]  /*1280*/  LEA R22, R22, UR6, 0x2 ;  /* 0x0000000616167c11 */ /* 0x000fca000f8e10ff */
[----:B------:R-:W2:Y:S04]  /*1290*/  LDS R26, [R22] ;  /* 0x00000000161a7984 */ /* 0x000ea80000000800 */
[----:B------:R-:W3:Y:S04]  /*12a0*/  LDS R27, [R22+0x4] ;  /* 0x00000400161b7984 */ /* 0x000ee80000000800 */
[----:B------:R-:W4:Y:S04]  /*12b0*/  LDS R21, [R22+0x8] ;  /* 0x0000080016157984 */ /* 0x000f280000000800 */
[----:B0-----:R-:W5:Y:S04]  /*12c0*/  LDS R5, [R22+0x14] ;  /* 0x0000140016057984 */ /* 0x001f680000000800 */
[----:B------:R-:W0:Y:S01]  /*12d0*/  LDS R4, [R22+0x1c] ;  /* 0x00001c0016047984 */ /* 0x000e220000000800 */
[----:B--2---:R-:W-:-:S03]  /*12e0*/  FADD R26, R23, -R26 ;  /* 0x8000001a171a7221 */ /* 0x004fc60000000000 */
[----:B------:R-:W1:Y:S01]  /*12f0*/  LDS R23, [R22+0xc] ;  /* 0x00000c0016177984 */ /* 0x000e620000000800 */
[----:B------:R-:W-:Y:S01]  /*1300*/  FFMA R17, R26, R26, R17 ;  /* 0x0000001a1a117223 */ /* 0x000fe20000000011 */
[----:B---3--:R-:W-:Y:S02]  /*1310*/  FADD R20, R20, -R27 ;  /* 0x8000001b14147221 */ /* 0x008fe40000000000 */
[----:B------:R-:W2:Y:S01]  /*1320*/  LDS R26, [R22+0x10] ;  /* 0x00001000161a7984 */ /* 0x000ea20000000800 */
[----:B----4-:R-:W-:Y:S01]  /*1330*/  FADD R21, R12, -R21 ;  /* 0x800000150c157221 */ /* 0x010fe20000000000 */
[----:B------:R-:W-:Y:S02]  /*1340*/  FFMA R20, R20, R20, R17 ;  /* 0x0000001414147223 */ /* 0x000fe40000000011 */
[----:B------:R-:W3:Y:S02]  /*1350*/  LDS R17, [R22+0x18] ;  /* 0x0000180016117984 */ /* 0x000ee40000000800 */
[----:B------:R-:W-:Y:S01]  /*1360*/  FFMA R20, R21, R21, R20 ;  /* 0x0000001515147223 */ /* 0x000fe20000000014 */
[----:B-----5:R-:W-:Y:S01]  /*1370*/  FADD R5, R16, -R5 ;  /* 0x8000000510057221 */ /* 0x020fe20000000000 */
[----:B0-----:R-:W-:Y:S01]  /*1380*/  FADD R4, R19, -R4 ;  /* 0x8000000413047221 */ /* 0x001fe20000000000 */
[----:B-1----:R-:W-:-:S04]  /*1390*/  FADD R23, R14, -R23 ;  /* 0x800000170e177221 */ /* 0x002fc80000000000 */
[----:B------:R-:W-:Y:S01]  /*13a0*/  FFMA R20, R23, R23, R20 ;  /* 0x0000001717147223 */ /* 0x000fe20000000014 */
[----:B--2---:R-:W-:-:S04]  /*13b0*/  FADD R15, R15, -R26 ;  /* 0x8000001a0f0f7221 */ /* 0x004fc80000000000 */
[----:B------:R-:W-:Y:S01]  /*13c0*/  FFMA R20, R15, R15, R20 ;  /* 0x0000000f0f147223 */ /* 0x000fe20000000014 */
[----:B---3--:R-:W-:-:S03]  /*13d0*/  FADD R17, R18, -R17 ;  /* 0x8000001112117221 */ /* 0x008fc60000000000 */
[----:B------:R-:W-:-:S04]  /*13e0*/  FFMA R20, R5, R5, R20 ;  /* 0x0000000505147223 */ /* 0x000fc80000000014 */
[----:B------:R-:W-:-:S04]  /*13f0*/  FFMA R17, R17, R17, R20 ;  /* 0x0000001111117223 */ /* 0x000fc80000000014 */
[----:B------:R-:W-:-:S07]  /*1400*/  FFMA R17, R4, R4, R17 ;  /* 0x0000000404117223 */ /* 0x000fce0000000011 */
.L_x_74:
        /* <DEDUP_REMOVED lines=9> */
[----:B------:R-:W5:Y:S01]  /*14a0*/  LDG.E R20, desc[UR10][R4.64+0xc] ;  /* 0x00000c0a04147981 */ /* 0x000f62000c1e1900 */
[----:B------:R-:W-:-:S02]  /*14b0*/  IMAD R14, R11, R0, R13 ;  /* 0x000000000b0e7224 */ /* 0x000fc400078e020d */
[----:B------:R-:W-:-:S03]  /*14c0*/  VIADD R13, R13, 0x4 ;  /* 0x000000040d0d7836 */ /* 0x000fc60000000000 */
[----:B------:R-:W-:-:S05]  /*14d0*/  LEA R14, R14, UR6, 0x2 ;  /* 0x000000060e0e7c11 */ /* 0x000fca000f8e10ff */
[----:B------:R-:W2:Y:S04]  /*14e0*/  LDS R15, [R14] ;  /* 0x000000000e0f7984 */ /* 0x000ea80000000800 */
[----:B------:R-:W3:Y:S04]  /*14f0*/  LDS R19, [R14+0x4] ;  /* 0x000004000e137984 */ /* 0x000ee80000000800 */
[----:B------:R-:W4:Y:S04]  /*1500*/  LDS R21, [R14+0x8] ;  /* 0x000008000e157984 */ /* 0x000f280000000800 */
[----:B------:R-:W5:Y:S01]  /*1510*/  LDS R23, [R14+0xc] ;  /* 0x00000c000e177984 */ /* 0x000f620000000800 */
[----:B--2---:R-:W-:-:S04]  /*1520*/  FADD R12, R12, -R15 ;  /* 0x8000000f0c0c7221 */ /* 0x004fc80000000000 */
[----:B------:R-:W-:Y:S01]  /*1530*/  FFMA R12, R12, R12, R17 ;  /* 0x0000000c0c0c7223 */ /* 0x000fe20000000011 */
[----:B---3--:R-:W-:Y:S01]  /*1540*/  FADD R19, R16, -R19 ;  /* 0x8000001310137221 */ /* 0x008fe20000000000 */
[----:B----4-:R-:W-:-:S03]  /*1550*/  FADD R21, R18, -R21 ;  /* 0x8000001512157221 */ /* 0x010fc60000000000 */
[----:B------:R-:W-:Y:S01]  /*1560*/  FFMA R12, R19, R19, R12 ;  /* 0x00000013130c7223 */ /* 0x000fe2000000000c */
[----:B-----5:R-:W-:-:S03]  /*1570*/  FADD R23, R20, -R23 ;  /* 0x8000001714177221 */ /* 0x020fc60000000000 */
[----:B------:R-:W-:-:S04]  /*1580*/  FFMA R12, R21, R21, R12 ;  /* 0x00000015150c7223 */ /* 0x000fc8000000000c */
[----:B------:R-:W-:-:S07]  /*1590*/  FFMA R17, R23, R23, R12 ;  /* 0x0000001717117223 */ /* 0x000fce000000000c */
.L_x_75:
[----:B------:R-:W-:Y:S05]  /*15a0*/  @!P1 BRA `(.L_x_73) ;  /* 0x0000000000489947 */ /* 0x000fea0003800000 */
[----:B------:R-:W-:-:S05]  /*15b0*/  IMAD.WIDE.U32 R4, R13, 0x4, R2 ;  /* 0x000000040d047825 */ /* 0x000fca00078e0002 */
[----:B------:R-:W2:Y:S01]  /*15c0*/  LDG.E R12, desc[UR10][R4.64] ;  /* 0x0000000a040c7981 */ /* 0x000ea2000c1e1900 */
[----:B------:R-:W-:Y:S01]  /*15d0*/  IMAD R13, R11, R0, R13 ;  /* 0x000000000b0d7224 */ /* 0x000fe200078e020d */
[----:B------:R-:W-:-:S04]  /*15e0*/  ISETP.NE.AND P0, PT, R9, 0x1, PT ;  /* 0x000000010900780c */ /* 0x000fc80003f05270 */
[----:B------:R-:W-:-:S05]  /*15f0*/  LEA R16, R13, UR6, 0x2 ;  /* 0x000000060d107c11 */ /* 0x000fca000f8e10ff */
[----:B------:R-:W2:Y:S02]  /*1600*/  LDS R13, [R16] ;  /* 0x00000000100d7984 */ /* 0x000ea40000000800 */
[----:B--2---:R-:W-:-:S04]  /*1610*/  FADD R12, R12, -R13 ;  /* 0x8000000d0c0c7221 */ /* 0x004fc80000000000 */
[----:B------:R-:W-:Y:S01]  /*1620*/  FFMA R17, R12, R12, R17 ;  /* 0x0000000c0c117223 */ /* 0x000fe20000000011 */
[----:B------:R-:W-:Y:S06]  /*1630*/  @!P0 BRA `(.L_x_73) ;  /* 0x0000000000248947 */ /* 0x000fec0003800000 */
[----:B------:R-:W-:Y:S01]  /*1640*/  ISETP.NE.AND P0, PT, R9, 0x2, PT ;  /* 0x000000020900780c */ /* 0x000fe20003f05270 */
[----:B------:R-:W2:Y:S04]  /*1650*/  LDG.E R12, desc[UR10][R4.64+0x4] ;  /* 0x0000040a040c7981 */ /* 0x000ea8000c1e1900 */
[----:B------:R-:W2:Y:S08]  /*1660*/  LDS R13, [R16+0x4] ;  /* 0x00000400100d7984 */ /* 0x000eb00000000800 */
[----:B------:R-:W3:Y:S04]  /*1670*/  @P0 LDG.E R14, desc[UR10][R4.64+0x8] ;  /* 0x0000080a040e0981 */ /* 0x000ee8000c1e1900 */
[----:B------:R-:W3:Y:S01]  /*1680*/  @P0 LDS R15, [R16+0x8] ;  /* 0x00000800100f0984 */ /* 0x000ee20000000800 */
[----:B--2---:R-:W-:-:S04]  /*1690*/  FADD R12, R12, -R13 ;  /* 0x8000000d0c0c7221 */ /* 0x004fc80000000000 */
[----:B------:R-:W-:Y:S01]  /*16a0*/  FFMA R17, R12, R12, R17 ;  /* 0x0000000c0c117223 */ /* 0x000fe20000000011 */
[----:B---3--:R-:W-:-:S04]  /*16b0*/  @P0 FADD R14, R14, -R15 ;  /* 0x8000000f0e0e0221 */ /* 0x008fc80000000000 */
[----:B------:R-:W-:-:S07]  /*16c0*/  @P0 FFMA R17, R14, R14, R17 ;  /* 0x0000000e0e110223 */ /* 0x000fce0000000011 */
.L_x_73:
[----:B------:R-:W0:Y:S01]  /*16d0*/  LDCU UR4, c[0x3][URZ] ;  /* 0x00c00000ff0477ac */ /* 0x000e220008000800 */
[----:B------:R-:W-:Y:S02]  /*16e0*/  IADD3 R11, PT, PT, R11, 0x1, RZ ;  /* 0x000000010b0b7810 */ /* 0x000fe40007ffe0ff */
[----:B------:R-:W-:-:S04]  /*16f0*/  FSETP.GEU.AND P0, PT, R17, R10, PT ;  /* 0x0000000a1100720b */ /* 0x000fc80003f0e000 */
[----:B------:R-:W-:Y:S02]  /*1700*/  FSEL R10, R17, R10, !P0 ;  /* 0x0000000a110a7208 */ /* 0x000fe40004000000 */
[C---:B------:R-:W-:Y:S02]  /*1710*/  SEL R8, R11.reuse, R8, !P0 ;  /* 0x000000080b087207 */ /* 0x040fe40004000000 */
[----:B0-----:R-:W-:-:S13]  /*1720*/  ISETP.NE.AND P1, PT, R11, UR4, PT ;  /* 0x000000040b007c0c */ /* 0x001fda000bf25270 */
[----:B------:R-:W-:Y:S05]  /*1730*/  @!P1 BRA `(.L_x_69) ;  /* 0x0000000400009947 */ /* 0x000fea0003800000 */
[----:B------:R-:W-:Y:S05]  /*1740*/  BRA `(.L_x_76) ;  /* 0xfffffff400487947 */ /* 0x000fea000383ffff */
.L_x_70:
[----:B------:R-:W-:Y:S01]  /*1750*/  UISETP.GE.U32.AND UP0, UPT, UR13, 0x4, UPT ;  /* 0x000000040d00788c */ /* 0x000fe2000bf06070 */
[----:B------:R-:W-:Y:S01]  /*1760*/  IMAD.MOV.U32 R8, RZ, RZ, 0x1 ;  /* 0x00000001ff087424 */ /* 0x000fe200078e00ff */
[----:B------:R-:W-:Y:S01]  /*1770*/  MOV R4, 0x7f7fffff ;  /* 0x7f7fffff00047802 */ /* 0x000fe20000000f00 */
[----:B------:R-:W-:Y:S01]  /*1780*/  IMAD.MOV.U32 R5, RZ, RZ, RZ ;  /* 0x000000ffff057224 */ /* 0x000fe200078e00ff */
[----:B------:R-:W-:-:S05]  /*1790*/  ULOP3.LUT UR5, UR13, 0x3, URZ, 0xc0, !UPT ;  /* 0x000000030d057892 */ /* 0x000fca000f8ec0ff */
[----:B------:R-:W-:Y:S07]  /*17a0*/  BRA.U !UP0, `(.L_x_77) ;  /* 0x0000000108bc7547 */ /* 0x000fee000b800000 */
[----:B------:R-:W-:Y:S01]  /*17b0*/  ULOP3.LUT UR4, UR13, 0x7ffffffc, URZ, 0xc0, !UPT ;  /* 0x7ffffffc0d047892 */ /* 0x000fe2000f8ec0ff */
[----:B------:R-:W-:Y:S02]  /*17c0*/  HFMA2 R8, -RZ, RZ, 0, 5.9604644775390625e-08 ;  /* 0x00000001ff087431 */ /* 0x000fe400000001ff */
[----:B------:R-:W-:Y:S01]  /*17d0*/  IMAD.MOV.U32 R4, RZ, RZ, 0x7f7fffff ;  /* 0x7f7fffffff047424 */ /* 0x000fe200078e00ff */
[----:B01----:R-:W-:Y:S01]  /*17e0*/  MOV R10, RZ ;  /* 0x000000ff000a7202 */ /* 0x003fe20000000f00 */
[----:B------:R-:W-:Y:S02]  /*17f0*/  UISETP.GT.AND UP0, UPT, UR4, URZ, UPT ;  /* 0x000000ff0400728c */ /* 0x000fe4000bf04270 */
[----:B------:R-:W-:-:S07]  /*1800*/  IMAD.U32 R5, RZ, RZ, UR4 ;  /* 0x00000004ff057e24 */ /* 0x000fce000f8e00ff */
[----:B------:R-:W-:Y:S05]  /*1810*/  BRA.U !UP0, `(.L_x_78) ;  /* 0x0000000108887547 */ /* 0x000fea000b800000 */
[----:B------:R-:W-:Y:S02]  /*1820*/  IADD3 R9, PT, PT, R5, -R10, RZ ;  /* 0x8000000a05097210 */ /* 0x000fe40007ffe0ff */
[----:B------:R-:W-:Y:S02]  /*1830*/  PLOP3.LUT P0, PT, PT, PT, PT, 0x80, 0x8 ;  /* 0x000000000008781c */ /* 0x000fe40003f0f070 */
[----:B------:R-:W-:-:S13]  /*1840*/  ISETP.GT.AND P1, PT, R9, 0xc, PT ;  /* 0x0000000c0900780c */ /* 0x000fda0003f24270 */
[----:B------:R-:W-:Y:S05]  /*1850*/  @!P1 BRA `(.L_x_79) ;  /* 0x0000000000449947 */ /* 0x000fea0003800000 */
[----:B------:R-:W-:Y:S01]  /*1860*/  PLOP3.LUT P0, PT, PT, PT, PT, 0x8, 0x80 ;  /* 0x000000000080781c */ /* 0x000fe20003f0e170 */
[----:B------:R-:W-:-:S12]  /*1870*/  VIADD R9, R5, 0xfffffff4 ;  /* 0xfffffff405097836 */ /* 0x000fd80000000000 */
.L_x_80:
[----:B------:R-:W-:-:S04]  /*1880*/  FSETP.GT.AND P2, PT, R4, RZ, PT ;  /* 0x000000ff0400720b */ /* 0x000fc80003f44000 */
[----:B------:R-:W-:-:S04]  /*1890*/  FSEL R4, R4, RZ, !P2 ;  /* 0x000000ff04047208 */ /* 0x000fc80005000000 */
[----:B------:R-:W-:-:S04]  /*18a0*/  FSETP.GT.AND P3, PT, R4, RZ, PT ;  /* 0x000000ff0400720b */ /* 0x000fc80003f64000 */
[----:B------:R-:W-:Y:S02]  /*18b0*/  FSEL R4, R4, RZ, !P3 ;  /* 0x000000ff04047208 */ /* 0x000fe40005800000 */
[----:B------:R-:W-:Y:S02]  /*18c0*/  @P2 IADD3 R8, PT, PT, R10, 0x1, RZ ;  /* 0x000000010a082810 */ /* 0x000fe40007ffe0ff */
[----:B------:R-:W-:-:S04]  /*18d0*/  FSETP.GT.AND P4, PT, R4, RZ, PT ;  /* 0x000000ff0400720b */ /* 0x000fc80003f84000 */
[----:B------:R-:W-:Y:S01]  /*18e0*/  FSEL R4, R4, RZ, !P4 ;  /* 0x000000ff04047208 */ /* 0x000fe20006000000 */
[----:B------:R-:W-:-:S03]  /*18f0*/  @P3 VIADD R8, R10, 0x5 ;  /* 0x000000050a083836 */ /* 0x000fc60000000000 */
[----:B------:R-:W-:-:S04]  /*1900*/  FSETP.GT.AND P1, PT, R4, RZ, PT ;  /* 0x000000ff0400720b */ /* 0x000fc80003f24000 */
[----:B------:R-:W-:Y:S02]  /*1910*/  FSEL R4, R4, RZ, !P1 ;  /* 0x000000ff04047208 */ /* 0x000fe40004800000 */
[----:B------:R-:W-:-:S07]  /*1920*/  @P4 IADD3 R8, PT, PT, R10, 0x9, RZ ;  /* 0x000000090a084810 */ /* 0x000fce0007ffe0ff */
[C---:B------:R-:W-:Y:S01]  /*1930*/  @P1 VIADD R8, R10.reuse, 0xd ;  /* 0x0000000d0a081836 */ /* 0x040fe20000000000 */
[----:B------:R-:W-:-:S04]  /*1940*/  IADD3 R10, PT, PT, R10, 0x10, RZ ;  /* 0x000000100a0a7810 */ /* 0x000fc80007ffe0ff */
[----:B------:R-:W-:-:S13]  /*1950*/  ISETP.GE.AND P2, PT, R10, R9, PT ;  /* 0x000000090a00720c */ /* 0x000fda0003f46270 */
[----:B------:R-:W-:Y:S05]  /*1960*/  @!P2 BRA `(.L_x_80) ;  /* 0xfffffffc00c4a947 */ /* 0x000fea000383ffff */
.L_x_79:
[----:B------:R-:W-:-:S05]  /*1970*/  IMAD.IADD R9, R5, 0x1, -R10 ;  /* 0x0000000105097824 */ /* 0x000fca00078e0a0a */
[----:B------:R-:W-:-:S13]  /*1980*/  ISETP.GT.AND P1, PT, R9, 0x4, PT ;  /* 0x000000040900780c */ /* 0x000fda0003f24270 */
[----:B------:R-:W-:Y:S05]  /*1990*/  @!P1 BRA `(.L_x_81) ;  /* 0x0000000000209947 */ /* 0x000fea0003800000 */
[C---:B------:R-:W-:Y:S02]  /*19a0*/  FSETP.GT.AND P1, PT, R4.reuse, RZ, PT ;  /* 0x000000ff0400720b */ /* 0x040fe40003f24000 */
[----:B------:R-:W-:Y:S02]  /*19b0*/  PLOP3.LUT P0, PT, PT, PT, PT, 0x8, 0x80 ;  /* 0x000000000080781c */ /* 0x000fe40003f0e170 */
[----:B------:R-:W-:-:S04]  /*19c0*/  FSEL R4, R4, RZ, !P1 ;  /* 0x000000ff04047208 */ /* 0x000fc80004800000 */
[----:B------:R-:W-:-:S04]  /*19d0*/  FSETP.GT.AND P2, PT, R4, RZ, PT ;  /* 0x000000ff0400720b */ /* 0x000fc80003f44000 */
[----:B------:R-:W-:Y:S02]  /*19e0*/  FSEL R4, R4, RZ, !P2 ;  /* 0x000000ff04047208 */ /* 0x000fe40005000000 */
[----:B------:R-:W-:-:S07]  /*19f0*/  @P1 IADD3 R8, PT, PT, R10, 0x1, RZ ;  /* 0x000000010a081810 */ /* 0x000fce0007ffe0ff */
[C---:B------:R-:W-:Y:S01]  /*1a00*/  @P2 VIADD R8, R10.reuse, 0x5 ;  /* 0x000000050a082836 */ /* 0x040fe20000000000 */
[----:B------:R-:W-:-:S07]  /*1a10*/  IADD3 R10, PT, PT, R10, 0x8, RZ ;  /* 0x000000080a0a7810 */ /* 0x000fce0007ffe0ff */
.L_x_81:
[----:B------:R-:W-:-:S13]  /*1a20*/  ISETP.NE.OR P0, PT, R10, R5, P0 ;  /* 0x000000050a00720c */ /* 0x000fda0000705670 */
[----:B------:R-:W-:Y:S05]  /*1a30*/  @!P0 BRA `(.L_x_77) ;  /* 0x0000000000188947 */ /* 0x000fea0003800000 */
.L_x_78:
[----:B------:R-:W-:-:S04]  /*1a40*/  FSETP.GT.AND P1, PT, R4, RZ, PT ;  /* 0x000000ff0400720b */ /* 0x000fc80003f24000 */
[----:B------:R-:W-:-:S09]  /*1a50*/  FSEL R4, R4, RZ, !P1 ;  /* 0x000000ff04047208 */ /* 0x000fd20004800000 */
[C---:B------:R-:W-:Y:S01]  /*1a60*/  @P1 VIADD R8, R10.reuse, 0x1 ;  /* 0x000000010a081836 */ /* 0x040fe20000000000 */
[----:B------:R-:W-:-:S04]  /*1a70*/  IADD3 R10, PT, PT, R10, 0x4, RZ ;  /* 0x000000040a0a7810 */ /* 0x000fc80007ffe0ff */
[----:B------:R-:W-:-:S13]  /*1a80*/  ISETP.NE.AND P0, PT, R10, R5, PT ;  /* 0x000000050a00720c */ /* 0x000fda0003f05270 */
[----:B------:R-:W-:Y:S05]  /*1a90*/  @P0 BRA `(.L_x_78) ;  /* 0xfffffffc00e80947 */ /* 0x000fea000383ffff */
.L_x_77:
[----:B------:R-:W-:-:S09]  /*1aa0*/  UISETP.NE.AND UP0, UPT, UR5, URZ, UPT ;  /* 0x000000ff0500728c */ /* 0x000fd2000bf05270 */
[----:B------:R-:W-:Y:S05]  /*1ab0*/  BRA.U !UP0, `(.L_x_69) ;  /* 0x0000000108207547 */ /* 0x000fea000b800000 */
[----:B------:R-:W-:-:S05]  /*1ac0*/  UMOV UR4, URZ ;  /* 0x000000ff00047c82 */ /* 0x000fca0008000000 */
.L_x_82:
[----:B------:R-:W-:Y:S01]  /*1ad0*/  UIADD3 UR4, UPT, UPT, UR4, 0x1, URZ ;  /* 0x0000000104047890 */ /* 0x000fe2000fffe0ff */
[----:B------:R-:W-:Y:S01]  /*1ae0*/  VIADD R5, R5, 0x1 ;  /* 0x0000000105057836 */ /* 0x000fe20000000000 */
[C---:B------:R-:W-:Y:S02]  /*1af0*/  FSETP.GT.AND P0, PT, R4.reuse, RZ, PT ;  /* 0x000000ff0400720b */ /* 0x040fe40003f04000 */
[----:B------:R-:W-:Y:S02]  /*1b00*/  UISETP.NE.AND UP0, UPT, UR4, UR5, UPT ;  /* 0x000000050400728c */ /* 0x000fe4000bf05270 */
[----:B------:R-:W-:Y:S02]  /*1b10*/  SEL R8, R5, R8, P0 ;  /* 0x0000000805087207 */ /* 0x000fe40000000000 */
[----:B------:R-:W-:-:S05]  /*1b20*/  FSEL R4, R4, RZ, !P0 ;  /* 0x000000ff04047208 */ /* 0x000fca0004000000 */
[----:B------:R-:W-:Y:S05]  /*1b30*/  BRA.U UP0, `(.L_x_82) ;  /* 0xfffffffd00e47547 */ /* 0x000fea000b83ffff */
.L_x_69:
[----:B------:R-:W2:Y:S02]  /*1b40*/  LDC.64 R4, c[0x0][0x3a0] ;  /* 0x0000e800ff047b82 */ /* 0x000ea40000000a00 */
[----:B--2---:R-:W-:-:S05]  /*1b50*/  IMAD.WIDE R4, R7, 0x4, R4 ;  /* 0x0000000407047825 */ /* 0x004fca00078e0204 */
[----:B------:R-:W2:Y:S01]  /*1b60*/  LDG.E R7, desc[UR10][R4.64] ;  /* 0x0000000a04077981 */ /* 0x000ea2000c1e1900 */
[----:B------:R-:W-:Y:S03]  /*1b70*/  BSSY.RECONVERGENT B1, `(.L_x_83) ;  /* 0x0000009000017945 */ /* 0x000fe60003800200 */
[----:B------:R3:W-:Y:S01]  /*1b80*/  STG.E desc[UR10][R4.64], R8 ;  /* 0x0000000804007986 */ /* 0x0007e2000c10190a */
[----:B--2---:R-:W-:Y:S02]  /*1b90*/  ISETP.NE.AND P0, PT, R7, R8, PT ;  /* 0x000000080700720c */ /* 0x004fe40003f05270 */
[----:B------:R-:W-:-:S11]  /*1ba0*/  LEA R7, R8, UR7, 0x2 ;  /* 0x0000000708077c11 */ /* 0x000fd6000f8e10ff */
[----:B---3--:R-:W-:Y:S05]  /*1bb0*/  @!P0 BRA `(.L_x_84) ;  /* 0x0000000000108947 */ /* 0x008fea0003800000 */
[----:B------:R-:W2:Y:S01]  /*1bc0*/  S2UR UR5, SR_CgaCtaId ;  /* 0x00000000000579c3 */ /* 0x000ea20000008800 */
[----:B------:R-:W-:Y:S02]  /*1bd0*/  UMOV UR4, 0x400 ;  /* 0x0000040000047882 */ /* 0x000fe40000000000 */
[----:B--2---:R-:W-:-:S09]  /*1be0*/  ULEA UR4, UR5, UR4, 0x18 ;  /* 0x0000000405047291 */ /* 0x004fd2000f8ec0ff */
[----:B------:R-:W-:Y:S03]  /*1bf0*/  ATOMS.POPC.INC.32 RZ, [UR4] ;  /* 0x00000000ffff7f8c */ /* 0x000fe6000d800004 */
.L_x_84:
[----:B------:R-:W-:Y:S05]  /*1c00*/  BSYNC.RECONVERGENT B1 ;  /* 0x0000000000017941 */ /* 0x000fea0003800200 */
.L_x_83:
[----:B------:R-:W-:Y:S01]  /*1c10*/  ISETP.GE.AND P0, PT, R0, 0x1, PT ;  /* 0x000000010000780c */ /* 0x000fe20003f06270 */
[----:B------:R4:W-:-:S12]  /*1c20*/  ATOMS.POPC.INC.32 RZ, [R7+URZ+-0x4] ;  /* 0xfffffc0007ff7f8c */ /* 0x0009d8000d8000ff */
[----:B----4-:R-:W-:Y:S05]  /*1c30*/  @!P0 BRA `(.L_x_68) ;  /* 0x0000000c00f48947 */ /* 0x010fea0003800000 */
[----:B------:R-:W-:Y:S01]  /*1c40*/  ISETP.GE.U32.AND P0, PT, R0, 0x10, PT ;  /* 0x000000100000780c */ /* 0x000fe20003f06070 */
[----:B------:R-:W-:Y:S01]  /*1c50*/  BSSY.RECONVERGENT B1, `(.L_x_85) ;  /* 0x000007e000017945 */ /* 0x000fe20003800200 */
[----:B------:R-:W-:Y:S01]  /*1c60*/  IADD3 R5, PT, PT, R8, -0x1, RZ ;  /* 0xffffffff08057810 */ /* 0x000fe20007ffe0ff */
[----:B------:R-:W-:-:S10]  /*1c70*/  IMAD.MOV.U32 R7, RZ, RZ, RZ ;  /* 0x000000ffff077224 */ /* 0x000fd400078e00ff */
[----:B------:R-:W-:Y:S05]  /*1c80*/  @!P0 BRA `(.L_x_86) ;  /* 0x0000000400e88947 */ /* 0x000fea0003800000 */
[----:B------:R-:W-:Y:S01]  /*1c90*/  HFMA2 R4, -RZ, RZ, 0, 0 ;  /* 0x00000000ff047431 */ /* 0x000fe200000001ff */
[----:B------:R-:W-:-:S07]  /*1ca0*/  LOP3.LUT R7, R0, 0x7ffffff0, RZ, 0xc0, !PT ;  /* 0x7ffffff000077812 */ /* 0x000fce00078ec0ff */
.L_x_119:
[----:B0-----:R-:W-:Y:S01]  /*1cb0*/  IMAD.WIDE.U32 R8, R4, 0x4, R2 ;  /* 0x0000000404087825 */ /* 0x001fe200078e0002 */
[----:B------:R-:W0:Y:S04]  /*1cc0*/  LDCU UR4, c[0x3][0x8] ;  /* 0x00c00100ff0477ac */ /* 0x000e280008000800 */
[----:B------:R2:W5:Y:S01]  /*1cd0*/  LDG.E R11, desc[UR10][R8.64] ;  /* 0x0000000a080b7981 */ /* 0x000562000c1e1900 */
[----:B------:R-:W-:Y:S01]  /*1ce0*/  BSSY.RECONVERGENT B2, `(.L_x_87) ;  /* 0x0000008000027945 */ /* 0x000fe20003800200 */
[----:B0-----:R-:W-:-:S04]  /*1cf0*/  IMAD.U32 R0, RZ, RZ, UR4 ;  /* 0x00000004ff007e24 */ /* 0x001fc8000f8e00ff */
[----:B-1----:R-:W-:-:S05]  /*1d00*/  IMAD R10, R5, R0, R4 ;  /* 0x00000000050a7224 */ /* 0x002fca00078e0204 */
[----:B--2---:R-:W-:-:S07]  /*1d10*/  LEA R10, R10, UR9, 0x2 ;  /* 0x000000090a0a7c11 */ /* 0x004fce000f8e10ff */
.L_x_88:
[----:B------:R-:W0:Y:S02]  /*1d20*/  LDS R12, [R10] ;  /* 0x000000000a0c7984 */ /* 0x000e240000000800 */
[----:B0----5:R-:W-:-:S05]  /*1d30*/  FADD R13, R11, R12 ;  /* 0x0000000c0b0d7221 */ /* 0x021fca0000000000 */
[----:B------:R-:W0:Y:S02]  /*1d40*/  ATOMS.CAST.SPIN P0, [R10], R12, R13 ;  /* 0x0000000c0a00758d */ /* 0x000e24000180000d */
[----:B0-----:R-:W-:Y:S05]  /*1d50*/  @!P0 BRA `(.L_x_88) ;  /* 0xfffffffc00f08947 */ /* 0x001fea000383ffff */
[----:B------:R-:W-:Y:S05]  /*1d60*/  BSYNC.RECONVERGENT B2 ;  /* 0x0000000000027941 */ /* 0x000fea0003800200 */
.L_x_87:
[----:B------:R0:W5:Y:S01]  /*1d70*/  LDG.E R11, desc[UR10][R8.64+0x4] ;  /* 0x0000040a080b7981 */ /* 0x000162000c1e1900 */
[----:B------:R-:W-:Y:S01]  /*1d80*/  BSSY.RECONVERGENT B2, `(.L_x_89) ;  /* 0x0000005000027945 */ /* 0x000fe20003800200 */
.L_x_90:
[----:B------:R-:W1:Y:S02]  /*1d90*/  LDS R12, [R10+0x4] ;  /* 0x000004000a0c7984 */ /* 0x000e640000000800 */
[----:B-1---5:R-:W-:-:S05]  /*1da0*/  FADD R13, R11, R12 ;  /* 0x0000000c0b0d7221 */ /* 0x022fca0000000000 */
[----:B------:R-:W1:Y:S02]  /*1db0*/  ATOMS.CAST.SPIN P0, [R10+0x4], R12, R13 ;  /* 0x0000040c0a00758d */ /* 0x000e64000180000d */
[----:B-1----:R-:W-:Y:S05]  /*1dc0*/  @!P0 BRA `(.L_x_90) ;  /* 0xfffffffc00f08947 */ /* 0x002fea000383ffff */
[----:B------:R-:W-:Y:S05]  /*1dd0*/  BSYNC.RECONVERGENT B2 ;  /* 0x0000000000027941 */ /* 0x000fea0003800200 */
.L_x_89:
[----:B------:R1:W5:Y:S01]  /*1de0*/  LDG.E R11, desc[UR10][R8.64+0x8] ;  /* 0x0000080a080b7981 */ /* 0x000362000c1e1900 */
[----:B------:R-:W-:Y:S01]  /*1df0*/  BSSY.RECONVERGENT B2, `(.L_x_91) ;  /* 0x0000005000027945 */ /* 0x000fe20003800200 */
.L_x_92:
[----:B------:R-:W2:Y:S02]  /*1e00*/  LDS R12, [R10+0x8] ;  /* 0x000008000a0c7984 */ /* 0x000ea40000000800 */
[----:B--2--5:R-:W-:-:S05]  /*1e10*/  FADD R13, R11, R12 ;  /* 0x0000000c0b0d7221 */ /* 0x024fca0000000000 */
[----:B------:R-:W2:Y:S02]  /*1e20*/  ATOMS.CAST.SPIN P0, [R10+0x8], R12, R13 ;  /* 0x0000080c0a00758d */ /* 0x000ea4000180000d */
[----:B--2---:R-:W-:Y:S05]  /*1e30*/  @!P0 BRA `(.L_x_92) ;  /* 0xfffffffc00f08947 */ /* 0x004fea000383ffff */
[----:B------:R-:W-:Y:S05]  /*1e40*/  BSYNC.RECONVERGENT B2 ;  /* 0x0000000000027941 */ /* 0x000fea0003800200 */
.L_x_91:
[----:B------:R2:W5:Y:S01]  /*1e50*/  LDG.E R11, desc[UR10][R8.64+0xc] ;  /* 0x00000c0a080b7981 */ /* 0x000562000c1e1900 */
[----:B------:R-:W-:Y:S01]  /*1e60*/  BSSY.RECONVERGENT B2, `(.L_x_93) ;  /* 0x0000005000027945 */ /* 0x000fe20003800200 */
.L_x_94:
[----:B------:R-:W3:Y:S02]  /*1e70*/  LDS R12, [R10+0xc] ;  /* 0x00000c000a0c7984 */ /* 0x000ee40000000800 */
[----:B---3-5:R-:W-:-:S05]  /*1e80*/  FADD R13, R11, R12 ;  /* 0x0000000c0b0d7221 */ /* 0x028fca0000000000 */
[----:B------:R-:W3:Y:S02]  /*1e90*/  ATOMS.CAST.SPIN P0, [R10+0xc], R12, R13 ;  /* 0x00000c0c0a00758d */ /* 0x000ee4000180000d */
[----:B---3--:R-:W-:Y:S05]  /*1ea0*/  @!P0 BRA `(.L_x_94) ;  /* 0xfffffffc00f08947 */ /* 0x008fea000383ffff */
[----:B------:R-:W-:Y:S05]  /*1eb0*/  BSYNC.RECONVERGENT B2 ;  /* 0x0000000000027941 */ /* 0x000fea0003800200 */
.L_x_93:
[----:B------:R3:W5:Y:S01]  /*1ec0*/  LDG.E R11, desc[UR10][R8.64+0x10] ;  /* 0x0000100a080b7981 */ /* 0x000762000c1e1900 */
[----:B------:R-:W-:Y:S01]  /*1ed0*/  BSSY.RECONVERGENT B2, `(.L_x_95) ;  /* 0x0000005000027945 */ /* 0x000fe20003800200 */
.L_x_96:
[----:B------:R-:W4:Y:S02]  /*1ee0*/  LDS R12, [R10+0x10] ;  /* 0x000010000a0c7984 */ /* 0x000f240000000800 */
[----:B----45:R-:W-:-:S05]  /*1ef0*/  FADD R13, R11, R12 ;  /* 0x0000000c0b0d7221 */ /* 0x030fca0000000000 */
[----:B------:R-:W4:Y:S02]  /*1f00*/  ATOMS.CAST.SPIN P0, [R10+0x10], R12, R13 ;  /* 0x0000100c0a00758d */ /* 0x000f24000180000d */
[----:B----4-:R-:W-:Y:S05]  /*1f10*/  @!P0 BRA `(.L_x_96) ;  /* 0xfffffffc00f08947 */ /* 0x010fea000383ffff */
[----:B------:R-:W-:Y:S05]  /*1f20*/  BSYNC.RECONVERGENT B2 ;  /* 0x0000000000027941 */ /* 0x000fea0003800200 */
.L_x_95:
[----:B------:R4:W5:Y:S01]  /*1f30*/  LDG.E R11, desc[UR10][R8.64+0x14] ;  /* 0x0000140a080b7981 */ /* 0x000962000c1e1900 */
[----:B------:R-:W-:Y:S01]  /*1f40*/  BSSY.RECONVERGENT B2, `(.L_x_97) ;  /* 0x0000005000027945 */ /* 0x000fe20003800200 */
.L_x_98:
[----:B------:R-:W0:Y:S02]  /*1f50*/  LDS R12, [R10+0x14] ;  /* 0x000014000a0c7984 */ /* 0x000e240000000800 */
[----:B0----5:R-:W-:-:S05]  /*1f60*/  FADD R13, R11, R12 ;  /* 0x0000000c0b0d7221 */ /* 0x021fca0000000000 */
[----:B------:R-:W0:Y:S02]  /*1f70*/  ATOMS.CAST.SPIN P0, [R10+0x14], R12, R13 ;  /* 0x0000140c0a00758d */ /* 0x000e24000180000d */
[----:B0-----:R-:W-:Y:S05]  /*1f80*/  @!P0 BRA `(.L_x_98) ;  /* 0xfffffffc00f08947 */ /* 0x001fea000383ffff */
[----:B------:R-:W-:Y:S05]  /*1f90*/  BSYNC.RECONVERGENT B2 ;  /* 0x0000000000027941 */ /* 0x000fea0003800200 */
.L_x_97:
[----:B------:R0:W5:Y:S01]  /*1fa0*/  LDG.E R11, desc[UR10][R8.64+0x18] ;  /* 0x0000180a080b7981 */ /* 0x000162000c1e1900 */
[----:B------:R-:W-:Y:S01]  /*1fb0*/  BSSY.RECONVERGENT B2, `(.L_x_99) ;  /* 0x0000005000027945 */ /* 0x000fe20003800200 */
.L_x_100:
[----:B------:R-:W1:Y:S02]  /*1fc0*/  LDS R12, [R10+0x18] ;  /* 0x000018000a0c7984 */ /* 0x000e640000000800 */
[----:B-1---5:R-:W-:-:S05]  /*1fd0*/  FADD R13, R11, R12 ;  /* 0x0000000c0b0d7221 */ /* 0x022fca0000000000 */
[----:B------:R-:W1:Y:S02]  /*1fe0*/  ATOMS.CAST.SPIN P0, [R10+0x18], R12, R13 ;  /* 0x0000180c0a00758d */ /* 0x000e64000180000d */
[----:B-1----:R-:W-:Y:S05]  /*1ff0*/  @!P0 BRA `(.L_x_100) ;  /* 0xfffffffc00f08947 */ /* 0x002fea000383ffff */
[----:B------:R-:W-:Y:S05]  /*2000*/  BSYNC.RECONVERGENT B2 ;  /* 0x0000000000027941 */ /* 0x000fea0003800200 */
.L_x_99:
[----:B------:R1:W5:Y:S01]  /*2010*/  LDG.E R11, desc[UR10][R8.64+0x1c] ;  /* 0x00001c0a080b7981 */ /* 0x000362000c1e1900 */
[----:B------:R-:W-:Y:S01]  /*2020*/  BSSY.RECONVERGENT B2, `(.L_x_101) ;  /* 0x0000005000027945 */ /* 0x000fe20003800200 */
.L_x_102:
[----:B------:R-:W0:Y:S02]  /*2030*/  LDS R12, [R10+0x1c] ;  /* 0x00001c000a0c7984 */ /* 0x000e240000000800 */
[----:B0----5:R-:W-:-:S05]  /*2040*/  FADD R13, R11, R12 ;  /* 0x0000000c0b0d7221 */ /* 0x021fca0000000000 */
[----:B------:R-:W0:Y:S02]  /*2050*/  ATOMS.CAST.SPIN P0, [R10+0x1c], R12, R13 ;  /* 0x00001c0c0a00758d */ /* 0x000e24000180000d */
[----:B0-----:R-:W-:Y:S05]  /*2060*/  @!P0 BRA `(.L_x_102) ;  /* 0xfffffffc00f08947 */ /* 0x001fea000383ffff */
[----:B------:R-:W-:Y:S05]  /*2070*/  BSYNC.RECONVERGENT B2 ;  /* 0x0000000000027941 */ /* 0x000fea0003800200 */
.L_x_101:
[----:B------:R0:W5:Y:S01]  /*2080*/  LDG.E R11, desc[UR10][R8.64+0x20] ;  /* 0x0000200a080b7981 */ /* 0x000162000c1e1900 */
[----:B------:R-:W-:Y:S01]  /*2090*/  BSSY.RECONVERGENT B2, `(.L_x_103) ;  /* 0x0000005000027945 */ /* 0x000fe20003800200 */
.L_x_104:
[----:B------:R-:W1:Y:S02]  /*20a0*/  LDS R12, [R10+0x20] ;  /* 0x000020000a0c7984 */ /* 0x000e640000000800 */
[----:B-1---5:R-:W-:-:S05]  /*20b0*/  FADD R13, R11, R12 ;  /* 0x0000000c0b0d7221 */ /* 0x022fca0000000000 */
[----:B------:R-:W1:Y:S02]  /*20c0*/  ATOMS.CAST.SPIN P0, [R10+0x20], R12, R13 ;  /* 0x0000200c0a00758d */ /* 0x000e64000180000d */
[----:B-1----:R-:W-:Y:S05]  /*20d0*/  @!P0 BRA `(.L_x_104) ;  /* 0xfffffffc00f08947 */ /* 0x002fea000383ffff */
[----:B------:R-:W-:Y:S05]  /*20e0*/  BSYNC.RECONVERGENT B2 ;  /* 0x0000000000027941 */ /* 0x000fea0003800200 */
.L_x_103:
[----:B------:R1:W5:Y:S01]  /*20f0*/  LDG.E R11, desc[UR10][R8.64+0x24] ;  /* 0x0000240a080b7981 */ /* 0x000362000c1e1900 */
[----:B------:R-:W-:Y:S01]  /*2100*/  BSSY.RECONVERGENT B2, `(.L_x_105) ;  /* 0x0000005000027945 */ /* 0x000fe20003800200 */
.L_x_106:
[----:B------:R-:W0:Y:S02]  /*2110*/  LDS R12, [R10+0x24] ;  /* 0x000024000a0c7984 */ /* 0x000e240000000800 */
[----:B0----5:R-:W-:-:S05]  /*2120*/  FADD R13, R11, R12 ;  /* 0x0000000c0b0d7221 */ /* 0x021fca0000000000 */
[----:B------:R-:W0:Y:S02]  /*2130*/  ATOMS.CAST.SPIN P0, [R10+0x24], R12, R13 ;  /* 0x0000240c0a00758d */ /* 0x000e24000180000d */
[----:B0-----:R-:W-:Y:S05]  /*2140*/  @!P0 BRA `(.L_x_106) ;  /* 0xfffffffc00f08947 */ /* 0x001fea000383ffff */
[----:B------:R-:W-:Y:S05]  /*2150*/  BSYNC.RECONVERGENT B2 ;  /* 0x0000000000027941 */ /* 0x000fea0003800200 */
.L_x_105:
[----:B------:R0:W5:Y:S01]  /*2160*/  LDG.E R11, desc[UR10][R8.64+0x28] ;  /* 0x0000280a080b7981 */ /* 0x000162000c1e1900 */
[----:B------:R-:W-:Y:S01]  /*2170*/  BSSY.RECONVERGENT B2, `(.L_x_107) ;  /* 0x0000005000027945 */ /* 0x000fe20003800200 */
.L_x_108:
[----:B------:R-:W1:Y:S02]  /*2180*/  LDS R12, [R10+0x28] ;  /* 0x000028000a0c7984 */ /* 0x000e640000000800 */
[----:B-1---5:R-:W-:-:S05]  /*2190*/  FADD R13, R11, R12 ;  /* 0x0000000c0b0d7221 */ /* 0x022fca0000000000 */
[----:B------:R-:W1:Y:S02]  /*21a0*/  ATOMS.CAST.SPIN P0, [R10+0x28], R12, R13 ;  /* 0x0000280c0a00758d */ /* 0x000e64000180000d */
[----:B-1----:R-:W-:Y:S05]  /*21b0*/  @!P0 BRA `(.L_x_108) ;  /* 0xfffffffc00f08947 */ /* 0x002fea000383ffff */
[----:B------:R-:W-:Y:S05]  /*21c0*/  BSYNC.RECONVERGENT B2 ;  /* 0x0000000000027941 */ /* 0x000fea0003800200 */
.L_x_107:
[----:B------:R1:W5:Y:S01]  /*21d0*/  LDG.E R11, desc[UR10][R8.64+0x2c] ;  /* 0x00002c0a080b7981 */ /* 0x000362000c1e1900 */
[----:B------:R-:W-:Y:S01]  /*21e0*/  BSSY.RECONVERGENT B2, `(.L_x_109) ;  /* 0x0000005000027945 */ /* 0x000fe20003800200 */
.L_x_110:
[----:B------:R-:W0:Y:S02]  /*21f0*/  LDS R12, [R10+0x2c] ;  /* 0x00002c000a0c7984 */ /* 0x000e240000000800 */
[----:B0----5:R-:W-:-:S05]  /*2200*/  FADD R13, R11, R12 ;  /* 0x0000000c0b0d7221 */ /* 0x021fca0000000000 */
[----:B------:R-:W0:Y:S02]  /*2210*/  ATOMS.CAST.SPIN P0, [R10+0x2c], R12, R13 ;  /* 0x00002c0c0a00758d */ /* 0x000e24000180000d */
[----:B0-----:R-:W-:Y:S05]  /*2220*/  @!P0 BRA `(.L_x_110) ;  /* 0xfffffffc00f08947 */ /* 0x001fea000383ffff */
[----:B------:R-:W-:Y:S05]  /*2230*/  BSYNC.RECONVERGENT B2 ;  /* 0x0000000000027941 */ /* 0x000fea0003800200 */
.L_x_109:
[----:B------:R0:W5:Y:S01]  /*2240*/  LDG.E R11, desc[UR10][R8.64+0x30] ;  /* 0x0000300a080b7981 */ /* 0x000162000c1e1900 */
[----:B------:R-:W-:Y:S01]  /*2250*/  BSSY.RECONVERGENT B2, `(.L_x_111) ;  /* 0x0000005000027945 */ /* 0x000fe20003800200 */
.L_x_112:
[----:B------:R-:W1:Y:S02]  /*2260*/  LDS R12, [R10+0x30] ;  /* 0x000030000a0c7984 */ /* 0x000e640000000800 */
[----:B-1---5:R-:W-:-:S05]  /*2270*/  FADD R13, R11, R12 ;  /* 0x0000000c0b0d7221 */ /* 0x022fca0000000000 */
[----:B------:R-:W1:Y:S02]  /*2280*/  ATOMS.CAST.SPIN P0, [R10+0x30], R12, R13 ;  /* 0x0000300c0a00758d */ /* 0x000e64000180000d */
[----:B-1----:R-:W-:Y:S05]  /*2290*/  @!P0 BRA `(.L_x_112) ;  /* 0xfffffffc00f08947 */ /* 0x002fea000383ffff */
[----:B------:R-:W-:Y:S05]  /*22a0*/  BSYNC.RECONVERGENT B2 ;  /* 0x0000000000027941 */ /* 0x000fea0003800200 */
.L_x_111:
[----:B------:R1:W5:Y:S01]  /*22b0*/  LDG.E R11, desc[UR10][R8.64+0x34] ;  /* 0x0000340a080b7981 */ /* 0x000362000c1e1900 */
[----:B------:R-:W-:Y:S01]  /*22c0*/  BSSY.RECONVERGENT B2, `(.L_x_113) ;  /* 0x0000005000027945 */ /* 0x000fe20003800200 */
.L_x_114:
[----:B------:R-:W0:Y:S02]  /*22d0*/  LDS R12, [R10+0x34] ;  /* 0x000034000a0c7984 */ /* 0x000e240000000800 */
[----:B0----5:R-:W-:-:S05]  /*22e0*/  FADD R13, R11, R12 ;  /* 0x0000000c0b0d7221 */ /* 0x021fca0000000000 */
[----:B------:R-:W0:Y:S02]  /*22f0*/  ATOMS.CAST.SPIN P0, [R10+0x34], R12, R13 ;  /* 0x0000340c0a00758d */ /* 0x000e24000180000d */
[----:B0-----:R-:W-:Y:S05]  /*2300*/  @!P0 BRA `(.L_x_114) ;  /* 0xfffffffc00f08947 */ /* 0x001fea000383ffff */
[----:B------:R-:W-:Y:S05]  /*2310*/  BSYNC.RECONVERGENT B2 ;  /* 0x0000000000027941 */ /* 0x000fea0003800200 */
.L_x_113:
[----:B------:R0:W5:Y:S01]  /*2320*/  LDG.E R11, desc[UR10][R8.64+0x38] ;  /* 0x0000380a080b7981 */ /* 0x000162000c1e1900 */
[----:B------:R-:W-:Y:S01]  /*2330*/  BSSY.RECONVERGENT B2, `(.L_x_115) ;  /* 0x0000005000027945 */ /* 0x000fe20003800200 */
.L_x_116:
[----:B------:R-:W1:Y:S02]  /*2340*/  LDS R12, [R10+0x38] ;  /* 0x000038000a0c7984 */ /* 0x000e640000000800 */
[----:B-1---5:R-:W-:-:S05]  /*2350*/  FADD R13, R11, R12 ;  /* 0x0000000c0b0d7221 */ /* 0x022fca0000000000 */
[----:B------:R-:W1:Y:S02]  /*2360*/  ATOMS.CAST.SPIN P0, [R10+0x38], R12, R13 ;  /* 0x0000380c0a00758d */ /* 0x000e64000180000d */
[----:B-1----:R-:W-:Y:S05]  /*2370*/  @!P0 BRA `(.L_x_116) ;  /* 0xfffffffc00f08947 */ /* 0x002fea000383ffff */
[----:B------:R-:W-:Y:S05]  /*2380*/  BSYNC.RECONVERGENT B2 ;  /* 0x0000000000027941 */ /* 0x000fea0003800200 */
.L_x_115:
[----:B------:R1:W5:Y:S01]  /*2390*/  LDG.E R11, desc[UR10][R8.64+0x3c] ;  /* 0x00003c0a080b7981 */ /* 0x000362000c1e1900 */
[----:B------:R-:W-:Y:S01]  /*23a0*/  BSSY.RECONVERGENT B2, `(.L_x_117) ;  /* 0x0000005000027945 */ /* 0x000fe20003800200 */
.L_x_118:
[----:B01234-:R-:W0:Y:S02]  /*23b0*/  LDS R8, [R10+0x3c] ;  /* 0x00003c000a087984 */ /* 0x01fe240000000800 */
[----:B0----5:R-:W-:-:S05]  /*23c0*/  FADD R9, R11, R8 ;  /* 0x000000080b097221 */ /* 0x021fca0000000000 */
[----:B------:R-:W0:Y:S02]  /*23d0*/  ATOMS.CAST.SPIN P0, [R10+0x3c], R8, R9 ;  /* 0x00003c080a00758d */ /* 0x000e240001800009 */
[----:B0-----:R-:W-:Y:S05]  /*23e0*/  @!P0 BRA `(.L_x_118) ;  /* 0xfffffffc00f08947 */ /* 0x001fea000383ffff */
[----:B------:R-:W-:Y:S05]  /*23f0*/  BSYNC.RECONVERGENT B2 ;  /* 0x0000000000027941 */ /* 0x000fea0003800200 */
.L_x_117:
[----:B------:R-:W-:-:S04]  /*2400*/  IADD3 R4, PT, PT, R4, 0x10, RZ ;  /* 0x0000001004047810 */ /* 0x000fc80007ffe0ff */
[----:B------:R-:W-:-:S13]  /*2410*/  ISETP.NE.AND P0, PT, R4, R7, PT ;  /* 0x000000070400720c */ /* 0x000fda0003f05270 */
[----:B------:R-:W-:Y:S05]  /*2420*/  @P0 BRA `(.L_x_119) ;  /* 0xfffffff800200947 */ /* 0x000fea000383ffff */
.L_x_86:
[----:B------:R-:W-:Y:S05]  /*2430*/  BSYNC.RECONVERGENT B1 ;  /* 0x0000000000017941 */ /* 0x000fea0003800200 */
.L_x_85:
[----:B------:R-:W-:-:S13]  /*2440*/  LOP3.LUT P0, R4, R0, 0xf, RZ, 0xc0, !PT ;  /* 0x0000000f00047812 */ /* 0x000fda000780c0ff */
[----:B------:R-:W-:Y:S05]  /*2450*/  @!P0 BRA `(.L_x_68) ;  /* 0x0000000400ec8947 */ /* 0x000fea0003800000 */
[----:B------:R-:W-:Y:S01]  /*2460*/  ISETP.GE.U32.AND P0, PT, R4, 0x8, PT ;  /* 0x000000080400780c */ /* 0x000fe20003f06070 */
[----:B------:R-:W-:Y:S01]  /*2470*/  BSSY.RECONVERGENT B1, `(.L_x_120) ;  /* 0x000003f000017945 */ /* 0x000fe20003800200 */
[----:B------:R-:W-:-:S11]  /*2480*/  LOP3.LUT R12, R0, 0x7, RZ, 0xc0, !PT ;  /* 0x00000007000c7812 */ /* 0x000fd600078ec0ff */
[----:B------:R-:W-:Y:S05]  /*2490*/  @!P0 BRA `(.L_x_121) ;  /* 0x0000000000f08947 */ /* 0x000fea0003800000 */
[----:B0-----:R-:W-:-:S05]  /*24a0*/  IMAD.WIDE.U32 R8, R7, 0x4, R2 ;  /* 0x0000000407087825 */ /* 0x001fca00078e0002 */
[----:B-1----:R0:W5:Y:S01]  /*24b0*/  LDG.E R13, desc[UR10][R8.64] ;  /* 0x0000000a080d7981 */ /* 0x002162000c1e1900 */
[----:B------:R-:W-:Y:S01]  /*24c0*/  IMAD R4, R5, R0, R7 ;  /* 0x0000000005047224 */ /* 0x000fe200078e0207 */
[----:B------:R-:W-:Y:S04]  /*24d0*/  BSSY.RECONVERGENT B2, `(.L_x_122) ;  /* 0x0000006000027945 */ /* 0x000fe80003800200 */
[----:B------:R-:W-:-:S07]  /*24e0*/  LEA R4, R4, UR9, 0x2 ;  /* 0x0000000904047c11 */ /* 0x000fce000f8e10ff */
.L_x_123:
[----:B------:R-:W1:Y:S02]  /*24f0*/  LDS R10, [R4] ;  /* 0x00000000040a7984 */ /* 0x000e640000000800 */
[----:B-1---5:R-:W-:-:S05]  /*2500*/  FADD R11, R13, R10 ;  /* 0x0000000a0d0b7221 */ /* 0x022fca0000000000 */
[----:B------:R-:W1:Y:S02]  /*2510*/  ATOMS.CAST.SPIN P0, [R4], R10, R11 ;  /* 0x0000000a0400758d */ /* 0x000e64000180000b */
[----:B-1----:R-:W-:Y:S05]  /*2520*/  @!P0 BRA `(.L_x_123) ;  /* 0xfffffffc00f08947 */ /* 0x002fea000383ffff */
[----:B------:R-:W-:Y:S05]  /*2530*/  BSYNC.RECONVERGENT B2 ;  /* 0x0000000000027941 */ /* 0x000fea0003800200 */
.L_x_122:
[----:B------:R1:W5:Y:S01]  /*2540*/  LDG.E R13, desc[UR10][R8.64+0x4] ;  /* 0x0000040a080d7981 */ /* 0x000362000c1e1900 */
[----:B------:R-:W-:Y:S01]  /*2550*/  BSSY.RECONVERGENT B2, `(.L_x_124) ;  /* 0x0000005000027945 */ /* 0x000fe20003800200 */
.L_x_125:
[----:B------:R-:W2:Y:S02]  /*2560*/  LDS R10, [R4+0x4] ;  /* 0x00000400040a7984 */ /* 0x000ea40000000800 */
[----:B--2--5:R-:W-:-:S05]  /*2570*/  FADD R11, R13, R10 ;  /* 0x0000000a0d0b7221 */ /* 0x024fca0000000000 */
[----:B------:R-:W2:Y:S02]  /*2580*/  ATOMS.CAST.SPIN P0, [R4+0x4], R10, R11 ;  /* 0x0000040a0400758d */ /* 0x000ea4000180000b */
[----:B--2---:R-:W-:Y:S05]  /*2590*/  @!P0 BRA `(.L_x_125) ;  /* 0xfffffffc00f08947 */ /* 0x004fea000383ffff */
[----:B------:R-:W-:Y:S05]  /*25a0*/  BSYNC.RECONVERGENT B2 ;  /* 0x0000000000027941 */ /* 0x000fea0003800200 */
.L_x_124:
[----:B------:R2:W5:Y:S01]  /*25b0*/  LDG.E R13, desc[UR10][R8.64+0x8] ;  /* 0x0000080a080d7981 */ /* 0x000562000c1e1900 */
[----:B------:R-:W-:Y:S01]  /*25c0*/  BSSY.RECONVERGENT B2, `(.L_x_126) ;  /* 0x0000005000027945 */ /* 0x000fe20003800200 */
.L_x_127:
[----:B------:R-:W3:Y:S02]  /*25d0*/  LDS R10, [R4+0x8] ;  /* 0x00000800040a7984 */ /* 0x000ee40000000800 */
[----:B---3-5:R-:W-:-:S05]  /*25e0*/  FADD R11, R13, R10 ;  /* 0x0000000a0d0b7221 */ /* 0x028fca0000000000 */
[----:B------:R-:W3:Y:S02]  /*25f0*/  ATOMS.CAST.SPIN P0, [R4+0x8], R10, R11 ;  /* 0x0000080a0400758d */ /* 0x000ee4000180000b */
[----:B---3--:R-:W-:Y:S05]  /*2600*/  @!P0 BRA `(.L_x_127) ;  /* 0xfffffffc00f08947 */ /* 0x008fea000383ffff */
[----:B------:R-:W-:Y:S05]  /*2610*/  BSYNC.RECONVERGENT B2 ;  /* 0x0000000000027941 */ /* 0x000fea0003800200 */
.L_x_126:
[----:B------:R3:W5:Y:S01]  /*2620*/  LDG.E R13, desc[UR10][R8.64+0xc] ;  /* 0x00000c0a080d7981 */ /* 0x000762000c1e1900 */
[----:B------:R-:W-:Y:S01]  /*2630*/  BSSY.RECONVERGENT B2, `(.L_x_128) ;  /* 0x0000005000027945 */ /* 0x000fe20003800200 */
.L_x_129:
[----:B------:R-:W4:Y:S02]  /*2640*/  LDS R10, [R4+0xc] ;  /* 0x00000c00040a7984 */ /* 0x000f240000000800 */
[----:B----45:R-:W-:-:S05]  /*2650*/  FADD R11, R13, R10 ;  /* 0x0000000a0d0b7221 */ /* 0x030fca0000000000 */
[----:B------:R-:W4:Y:S02]  /*2660*/  ATOMS.CAST.SPIN P0, [R4+0xc], R10, R11 ;  /* 0x00000c0a0400758d */ /* 0x000f24000180000b */
[----:B----4-:R-:W-:Y:S05]  /*2670*/  @!P0 BRA `(.L_x_129) ;  /* 0xfffffffc00f08947 */ /* 0x010fea000383ffff */
[----:B------:R-:W-:Y:S05]  /*2680*/  BSYNC.RECONVERGENT B2 ;  /* 0x0000000000027941 */ /* 0x000fea0003800200 */
.L_x_128:
[----:B------:R4:W5:Y:S01]  /*2690*/  LDG.E R13, desc[UR10][R8.64+0x10] ;  /* 0x0000100a080d7981 */ /* 0x000962000c1e1900 */
[----:B------:R-:W-:Y:S01]  /*26a0*/  BSSY.RECONVERGENT B2, `(.L_x_130) ;  /* 0x0000005000027945 */ /* 0x000fe20003800200 */
.L_x_131:
[----:B------:R-:W0:Y:S02]  /*26b0*/  LDS R10, [R4+0x10] ;  /* 0x00001000040a7984 */ /* 0x000e240000000800 */
[----:B0----5:R-:W-:-:S05]  /*26c0*/  FADD R11, R13, R10 ;  /* 0x0000000a0d0b7221 */ /* 0x021fca0000000000 */
[----:B------:R-:W0:Y:S02]  /*26d0*/  ATOMS.CAST.SPIN P0, [R4+0x10], R10, R11 ;  /* 0x0000100a0400758d */ /* 0x000e24000180000b */
[----:B0-----:R-:W-:Y:S05]  /*26e0*/  @!P0 BRA `(.L_x_131) ;  /* 0xfffffffc00f08947 */ /* 0x001fea000383ffff */
[----:B------:R-:W-:Y:S05]  /*26f0*/  BSYNC.RECONVERGENT B2 ;  /* 0x0000000000027941 */ /* 0x000fea0003800200 */
.L_x_130:
[----:B------:R0:W5:Y:S01]  /*2700*/  LDG.E R13, desc[UR10][R8.64+0x14] ;  /* 0x0000140a080d7981 */ /* 0x000162000c1e1900 */
[----:B------:R-:W-:Y:S01]  /*2710*/  BSSY.RECONVERGENT B2, `(.L_x_132) ;  /* 0x0000005000027945 */ /* 0x000fe20003800200 */
.L_x_133:
[----:B------:R-:W1:Y:S02]  /*2720*/  LDS R10, [R4+0x14] ;  /* 0x00001400040a7984 */ /* 0x000e640000000800 */
[----:B-1---5:R-:W-:-:S05]  /*2730*/  FADD R11, R13, R10 ;  /* 0x0000000a0d0b7221 */ /* 0x022fca0000000000 */
[----:B------:R-:W1:Y:S02]  /*2740*/  ATOMS.CAST.SPIN P0, [R4+0x14], R10, R11 ;  /* 0x0000140a0400758d */ /* 0x000e64000180000b */
[----:B-1----:R-:W-:Y:S05]  /*2750*/  @!P0 BRA `(.L_x_133) ;  /* 0xfffffffc00f08947 */ /* 0x002fea000383ffff */
[----:B------:R-:W-:Y:S05]  /*2760*/  BSYNC.RECONVERGENT B2 ;  /* 0x0000000000027941 */ /* 0x000fea0003800200 */
.L_x_132:
[----:B------:R1:W5:Y:S01]  /*2770*/  LDG.E R13, desc[UR10][R8.64+0x18] ;  /* 0x0000180a080d7981 */ /* 0x000362000c1e1900 */
[----:B------:R-:W-:Y:S01]  /*2780*/  BSSY.RECONVERGENT B2, `(.L_x_134) ;  /* 0x0000005000027945 */ /* 0x000fe20003800200 */
.L_x_135:
[----:B------:R-:W0:Y:S02]  /*2790*/  LDS R10, [R4+0x18] ;  /* 0x00001800040a7984 */ /* 0x000e240000000800 */
[----:B0----5:R-:W-:-:S05]  /*27a0*/  FADD R11, R13, R10 ;  /* 0x0000000a0d0b7221 */ /* 0x021fca0000000000 */
[----:B------:R-:W0:Y:S02]  /*27b0*/  ATOMS.CAST.SPIN P0, [R4+0x18], R10, R11 ;  /* 0x0000180a0400758d */ /* 0x000e24000180000b */
[----:B0-----:R-:W-:Y:S05]  /*27c0*/  @!P0 BRA `(.L_x_135) ;  /* 0xfffffffc00f08947 */ /* 0x001fea000383ffff */
[----:B------:R-:W-:Y:S05]  /*27d0*/  BSYNC.RECONVERGENT B2 ;  /* 0x0000000000027941 */ /* 0x000fea0003800200 */
.L_x_134:
[----:B------:R0:W5:Y:S01]  /*27e0*/  LDG.E R11, desc[UR10][R8.64+0x1c] ;  /* 0x00001c0a080b7981 */ /* 0x000162000c1e1900 */
[----:B------:R-:W-:Y:S01]  /*27f0*/  BSSY.RECONVERGENT B2, `(.L_x_136) ;  /* 0x0000005000027945 */ /* 0x000fe20003800200 */
.L_x_137:
[----:B01234-:R-:W0:Y:S02]  /*2800*/  LDS R8, [R4+0x1c] ;  /* 0x00001c0004087984 */ /* 0x01fe240000000800 */
[----:B0----5:R-:W-:-:S05]  /*2810*/  FADD R9, R11, R8 ;  /* 0x000000080b097221 */ /* 0x021fca0000000000 */
[----:B------:R-:W0:Y:S02]  /*2820*/  ATOMS.CAST.SPIN P0, [R4+0x1c], R8, R9 ;  /* 0x00001c080400758d */ /* 0x000e240001800009 */
[----:B0-----:R-:W-:Y:S05]  /*2830*/  @!P0 BRA `(.L_x_137) ;  /* 0xfffffffc00f08947 */ /* 0x001fea000383ffff */
[----:B------:R-:W-:Y:S05]  /*2840*/  BSYNC.RECONVERGENT B2 ;  /* 0x0000000000027941 */ /* 0x000fea0003800200 */
.L_x_136:
[----:B------:R-:W-:-:S07]  /*2850*/  VIADD R7, R7, 0x8 ;  /* 0x0000000807077836 */ /* 0x000fce0000000000 */
.L_x_121:
[----:B------:R-:W-:Y:S05]  /*2860*/  BSYNC.RECONVERGENT B1 ;  /* 0x0000000000017941 */ /* 0x000fea0003800200 */
.L_x_120:
[----:B------:R-:W-:-:S13]  /*2870*/  ISETP.NE.AND P0, PT, R12, RZ, PT ;  /* 0x000000ff0c00720c */ /* 0x000fda0003f05270 */
        /* <DEDUP_REMOVED lines=10> */
.L_x_141:
[----:B------:R-:W1:Y:S02]  /*2920*/  LDS R10, [R12] ;  /* 0x000000000c0a7984 */ /* 0x000e640000000800 */
[----:B-1---5:R-:W-:-:S05]  /*2930*/  FADD R11, R13, R10 ;  /* 0x0000000a0d0b7221 */ /* 0x022fca0000000000 */
[----:B------:R-:W1:Y:S02]  /*2940*/  ATOMS.CAST.SPIN P0, [R12], R10, R11 ;  /* 0x0000000a0c00758d */ /* 0x000e64000180000b */
[----:B-1----:R-:W-:Y:S05]  /*2950*/  @!P0 BRA `(.L_x_141) ;  /* 0xfffffffc00f08947 */ /* 0x002fea000383ffff */
[----:B------:R-:W-:Y:S05]  /*2960*/  BSYNC.RECONVERGENT B2 ;  /* 0x0000000000027941 */ /* 0x000fea0003800200 */
.L_x_140:
[----:B------:R1:W5:Y:S01]  /*2970*/  LDG.E R13, desc[UR10][R8.64+0x4] ;  /* 0x0000040a080d7981 */ /* 0x000362000c1e1900 */
[----:B------:R-:W-:Y:S01]  /*2980*/  BSSY.RECONVERGENT B2, `(.L_x_142) ;  /* 0x0000005000027945 */ /* 0x000fe20003800200 */
.L_x_143:
[----:B------:R-:W2:Y:S02]  /*2990*/  LDS R10, [R12+0x4] ;  /* 0x000004000c0a7984 */ /* 0x000ea40000000800 */
[----:B--2--5:R-:W-:-:S05]  /*29a0*/  FADD R11, R13, R10 ;  /* 0x0000000a0d0b7221 */ /* 0x024fca0000000000 */
[----:B------:R-:W2:Y:S02]  /*29b0*/  ATOMS.CAST.SPIN P0, [R12+0x4], R10, R11 ;  /* 0x0000040a0c00758d */ /* 0x000ea4000180000b */
[----:B--2---:R-:W-:Y:S05]  /*29c0*/  @!P0 BRA `(.L_x_143) ;  /* 0xfffffffc00f08947 */ /* 0x004fea000383ffff */
[----:B------:R-:W-:Y:S05]  /*29d0*/  BSYNC.RECONVERGENT B2 ;  /* 0x0000000000027941 */ /* 0x000fea0003800200 */
.L_x_142:
[----:B------:R2:W5:Y:S01]  /*29e0*/  LDG.E R13, desc[UR10][R8.64+0x8] ;  /* 0x0000080a080d7981 */ /* 0x000562000c1e1900 */
[----:B------:R-:W-:Y:S01]  /*29f0*/  BSSY.RECONVERGENT B2, `(.L_x_144) ;  /* 0x0000005000027945 */ /* 0x000fe20003800200 */
.L_x_145:
[----:B------:R-:W3:Y:S02]  /*2a00*/  LDS R10, [R12+0x8] ;  /* 0x000008000c0a7984 */ /* 0x000ee40000000800 */
[----:B---3-5:R-:W-:-:S05]  /*2a10*/  FADD R11, R13, R10 ;  /* 0x0000000a0d0b7221 */ /* 0x028fca0000000000 */
[----:B------:R-:W3:Y:S02]  /*2a20*/  ATOMS.CAST.SPIN P0, [R12+0x8], R10, R11 ;  /* 0x0000080a0c00758d */ /* 0x000ee4000180000b */
[----:B---3--:R-:W-:Y:S05]  /*2a30*/  @!P0 BRA `(.L_x_145) ;  /* 0xfffffffc00f08947 */ /* 0x008fea000383ffff */
[----:B------:R-:W-:Y:S05]  /*2a40*/  BSYNC.RECONVERGENT B2 ;  /* 0x0000000000027941 */ /* 0x000fea0003800200 */
.L_x_144:
[----:B------:R3:W5:Y:S01]  /*2a50*/  LDG.E R11, desc[UR10][R8.64+0xc] ;  /* 0x00000c0a080b7981 */ /* 0x000762000c1e1900 */
[----:B------:R-:W-:Y:S01]  /*2a60*/  BSSY.RECONVERGENT B2, `(.L_x_146) ;  /* 0x0000005000027945 */ /* 0x000fe20003800200 */
.L_x_147:
[----:B0123--:R-:W0:Y:S02]  /*2a70*/  LDS R8, [R12+0xc] ;  /* 0x00000c000c087984 */ /* 0x00fe240000000800 */
[----:B0----5:R-:W-:-:S05]  /*2a80*/  FADD R9, R11, R8 ;  /* 0x000000080b097221 */ /* 0x021fca0000000000 */
[----:B------:R-:W0:Y:S02]  /*2a90*/  ATOMS.CAST.SPIN P0, [R12+0xc], R8, R9 ;  /* 0x00000c080c00758d */ /* 0x000e240001800009 */
[----:B0-----:R-:W-:Y:S05]  /*2aa0*/  @!P0 BRA `(.L_x_147) ;  /* 0xfffffffc00f08947 */ /* 0x001fea000383ffff */
[----:B------:R-:W-:Y:S05]  /*2ab0*/  BSYNC.RECONVERGENT B2 ;  /* 0x0000000000027941 */ /* 0x000fea0003800200 */
.L_x_146:
[----:B------:R-:W-:-:S07]  /*2ac0*/  IADD3 R7, PT, PT, R7, 0x4, RZ ;  /* 0x0000000407077810 */ /* 0x000fce0007ffe0ff */
.L_x_139:
[----:B------:R-:W-:Y:S05]  /*2ad0*/  BSYNC.RECONVERGENT B1 ;  /* 0x0000000000017941 */ /* 0x000fea0003800200 */
.L_x_138:
[----:B------:R-:W-:-:S13]  /*2ae0*/  ISETP.NE.AND P0, PT, R4, RZ, PT ;  /* 0x000000ff0400720c */ /* 0x000fda0003f05270 */
[----:B------:R-:W-:Y:S05]  /*2af0*/  @!P0 BRA `(.L_x_68) ;  /* 0x0000000000448947 */ /* 0x000fea0003800000 */
[----:B------:R-:W-:-:S07]  /*2b00*/  IMAD.MOV.U32 R11, RZ, RZ, RZ ;  /* 0x000000ffff0b7224 */ /* 0x000fce00078e00ff */
.L_x_150:
[----:B0-----:R-:W-:Y:S01]  /*2b10*/  IMAD.WIDE.U32 R8, R7, 0x4, R2 ;  /* 0x0000000407087825 */ /* 0x001fe200078e0002 */
[----:B------:R-:W0:Y:S04]  /*2b20*/  LDCU UR4, c[0x3][0x8] ;  /* 0x00c00100ff0477ac */ /* 0x000e280008000800 */
[----:B-1----:R1:W5:Y:S01]  /*2b30*/  LDG.E R13, desc[UR10][R8.64] ;  /* 0x0000000a080d7981 */ /* 0x002362000c1e1900 */
[----:B------:R-:W-:Y:S01]  /*2b40*/  BSSY.RECONVERGENT B1, `(.L_x_148) ;  /* 0x0000008000017945 */ /* 0x000fe20003800200 */
[----:B0-----:R-:W-:-:S05]  /*2b50*/  MOV R0, UR4 ;  /* 0x0000000400007c02 */ /* 0x001fca0008000f00 */
[----:B------:R-:W-:-:S05]  /*2b60*/  IMAD R10, R5, R0, R7 ;  /* 0x00000000050a7224 */ /* 0x000fca00078e0207 */
[----:B-1----:R-:W-:-:S07]  /*2b70*/  LEA R10, R10, UR9, 0x2 ;  /* 0x000000090a0a7c11 */ /* 0x002fce000f8e10ff */
.L_x_149:
[----:B------:R-:W0:Y:S02]  /*2b80*/  LDS R8, [R10] ;  /* 0x000000000a087984 */ /* 0x000e240000000800 */
[----:B0----5:R-:W-:-:S05]  /*2b90*/  FADD R9, R13, R8 ;  /* 0x000000080d097221 */ /* 0x021fca0000000000 */
[----:B------:R-:W0:Y:S02]  /*2ba0*/  ATOMS.CAST.SPIN P0, [R10], R8, R9 ;  /* 0x000000080a00758d */ /* 0x000e240001800009 */
[----:B0-----:R-:W-:Y:S05]  /*2bb0*/  @!P0 BRA `(.L_x_149) ;  /* 0xfffffffc00f08947 */ /* 0x001fea000383ffff */
[----:B------:R-:W-:Y:S05]  /*2bc0*/  BSYNC.RECONVERGENT B1 ;  /* 0x0000000000017941 */ /* 0x000fea0003800200 */
.L_x_148:
[----:B------:R-:W-:Y:S01]  /*2bd0*/  VIADD R11, R11, 0x1 ;  /* 0x000000010b0b7836 */ /* 0x000fe20000000000 */
[----:B------:R-:W-:-:S04]  /*2be0*/  IADD3 R7, PT, PT, R7, 0x1, RZ ;  /* 0x0000000107077810 */ /* 0x000fc80007ffe0ff */
[----:B------:R-:W-:-:S13]  /*2bf0*/  ISETP.NE.AND P0, PT, R11, R4, PT ;  /* 0x000000040b00720c */ /* 0x000fda0003f05270 */
[----:B------:R-:W-:Y:S05]  /*2c00*/  @P0 BRA `(.L_x_150) ;  /* 0xfffffffc00c00947 */ /* 0x000fea000383ffff */
.L_x_68:
[----:B------:R-:W-:Y:S05]  /*2c10*/  BSYNC.RECONVERGENT B0 ;  /* 0x0000000000007941 */ /* 0x000fea0003800200 */
.L_x_67:
[----:B------:R-:W-:Y:S01]  /*2c20*/  BAR.SYNC.DEFER_BLOCKING 0x0 ;  /* 0x0000000000007b1d */ /* 0x000fe20000010000 */
[----:B------:R-:W-:-:S13]  /*2c30*/  ISETP.NE.AND P0, PT, R6, RZ, PT ;  /* 0x000000ff0600720c */ /* 0x000fda0003f05270 */
[----:B------:R-:W-:Y:S05]  /*2c40*/  @P0 EXIT ;  /* 0x000000000000094d */ /* 0x000fea0003800000 */
[----:B------:R-:W4:Y:S01]  /*2c50*/  S2UR UR5, SR_CgaCtaId ;  /* 0x00000000000579c3 */ /* 0x000f220000008800 */
[----:B------:R-:W-:-:S07]  /*2c60*/  UMOV UR4, 0x400 ;  /* 0x0000040000047882 */ /* 0x000fce0000000000 */
[----:B0-----:R-:W0:Y:S08]  /*2c70*/  LDC R16, c[0x3][RZ] ;  /* 0x00c00000ff107b82 */ /* 0x001e300000000800 */
[----:B--23--:R-:W2:Y:S01]  /*2c80*/  LDC.64 R2, c[0x0][0x3a8] ;  /* 0x0000ea00ff027b82 */ /* 0x00cea20000000a00 */
[----:B----4-:R-:W-:-:S09]  /*2c90*/  ULEA UR4, UR5, UR4, 0x18 ;  /* 0x0000000405047291 */ /* 0x010fd2000f8ec0ff */
[----:B------:R-:W2:Y:S01]  /*2ca0*/  LDS R5, [UR4] ;  /* 0x00000004ff057984 */ /* 0x000ea20008000800 */
[----:B0-----:R-:W-:-:S03]  /*2cb0*/  ISETP.GE.AND P0, PT, R16, 0x1, PT ;  /* 0x000000011000780c */ /* 0x001fc60003f06270 */
[----:B--2---:R0:W-:Y:S10]  /*2cc0*/  REDG.E.ADD.STRONG.GPU desc[UR10][R2.64], R5 ;  /* 0x000000050200798e */ /* 0x0041f4000c12e10a */
[----:B------:R-:W-:Y:S05]  /*2cd0*/  @!P0 EXIT ;  /* 0x000000000000894d */ /* 0x000fea0003800000 */
[----:B------:R-:W-:-:S13]  /*2ce0*/  ISETP.GE.AND P0, PT, R0, 0x1, PT ;  /* 0x000000010000780c */ /* 0x000fda0003f06270 */
[----:B------:R-:W-:Y:S05]  /*2cf0*/  @!P0 BRA `(.L_x_151) ;  /* 0x0000000400c48947 */ /* 0x000fea0003800000 */
[C---:B0-----:R-:W-:Y:S01]  /*2d00*/  LOP3.LUT R2, R0.reuse, 0x7ffffff8, RZ, 0xc0, !PT ;  /* 0x7ffffff800027812 */ /* 0x041fe200078ec0ff */
[----:B------:R-:W-:Y:S01]  /*2d10*/  IMAD.MOV.U32 R3, RZ, RZ, RZ ;  /* 0x000000ffff037224 */ /* 0x000fe200078e00ff */
[----:B------:R-:W-:Y:S02]  /*2d20*/  LOP3.LUT R0, R0, 0x7, RZ, 0xc0, !PT ;  /* 0x0000000700007812 */ /* 0x000fe400078ec0ff */
[----:B------:R-:W-:-:S07]  /*2d30*/  IADD3 R4, PT, PT, -R2, RZ, RZ ;  /* 0x000000ff02047210 */ /* 0x000fce0007ffe1ff */
.L_x_160:
[C---:B01----:R-:W-:Y:S01]  /*2d40*/  IMAD.SHL.U32 R10, R3.reuse, 0x4, RZ ;  /* 0x00000004030a7824 */ /* 0x043fe200078e00ff */
[----:B------:R-:W0:Y:S04]  /*2d50*/  LDC R8, c[0x3][0x8] ;  /* 0x00c00200ff087b82 */ /* 0x000e280000000800 */
[----:B--2---:R-:W1:Y:S04]  /*2d60*/  LDS R9, [R10+UR7] ;  /* 0x000000070a097984 */ /* 0x004e680008000800 */
[----:B------:R-:W2:Y:S01]  /*2d70*/  LDC.64 R6, c[0x0][0x390] ;  /* 0x0000e400ff067b82 */ /* 0x000ea20000000a00 */
[----:B------:R-:W-:Y:S01]  /*2d80*/  HFMA2 R12, -RZ, RZ, 0, 0 ;  /* 0x00000000ff0c7431 */ /* 0x000fe200000001ff */
[----:B0-----:R-:W-:Y:S01]  /*2d90*/  ISETP.GE.U32.AND P0, PT, R8, 0x8, PT ;  /* 0x000000080800780c */ /* 0x001fe20003f06070 */
[----:B--2---:R-:W-:-:S04]  /*2da0*/  IMAD.WIDE.U32 R6, R3, 0x4, R6 ;  /* 0x0000000403067825 */ /* 0x004fc800078e0006 */
[----:B------:R-:W-:Y:S01]  /*2db0*/  IMAD R5, R3, R8, RZ ;  /* 0x0000000803057224 */ /* 0x000fe200078e02ff */
[----:B-1----:R0:W-:Y:S07]  /*2dc0*/  REDG.E.ADD.STRONG.GPU desc[UR10][R6.64], R9 ;  /* 0x000000090600798e */ /* 0x0021ee000c12e10a */
[----:B------:R-:W-:Y:S05]  /*2dd0*/  @!P0 BRA `(.L_x_152) ;  /* 0x0000000000a08947 */ /* 0x000fea0003800000 */
[----:B------:R-:W1:Y:S01]  /*2de0*/  S2UR UR5, SR_CgaCtaId ;  /* 0x00000000000579c3 */ /* 0x000e620000008800 */
[----:B------:R-:W-:Y:S01]  /*2df0*/  UMOV UR4, 0x400 ;  /* 0x0000040000047882 */ /* 0x000fe20000000000 */
[----:B------:R-:W-:Y:S01]  /*2e00*/  BSSY.RECONVERGENT B0, `(.L_x_153) ;  /* 0x0000024000007945 */ /* 0x000fe20003800200 */
[----:B------:R-:W-:-:S05]  /*2e10*/  UIADD3 UR4, UPT, UPT, UR4, 0x10, URZ ;  /* 0x0000001004047890 */ /* 0x000fca000fffe0ff */
[----:B0-----:R-:W0:Y:S08]  /*2e20*/  LDC.64 R6, c[0x0][0x398] ;  /* 0x0000e600ff067b82 */ /* 0x001e300000000a00 */
[----:B------:R-:W2:Y:S01]  /*2e30*/  LDC R9, c[0x3][RZ] ;  /* 0x00c00000ff097b82 */ /* 0x000ea20000000800 */
[----:B-1----:R-:W-:Y:S01]  /*2e40*/  ULEA UR4, UR5, UR4, 0x18 ;  /* 0x0000000405047291 */ /* 0x002fe2000f8ec0ff */
[----:B0-----:R-:W-:-:S03]  /*2e50*/  IMAD.WIDE.U32 R6, R5, 0x4, R6 ;  /* 0x0000000405067825 */ /* 0x001fc600078e0006 */
[----:B------:R-:W-:Y:S01]  /*2e60*/  IADD3 R12, P0, PT, R6, 0x10, RZ ;  /* 0x00000010060c7810 */ /* 0x000fe20007f1e0ff */
[----:B--2---:R-:W-:Y:S01]  /*2e70*/  IMAD R9, R9, 0x4, R10 ;  /* 0x0000000409097824 */ /* 0x004fe200078e020a */
[----:B------:R-:W-:-:S03]  /*2e80*/  MOV R10, R4 ;  /* 0x00000004000a7202 */ /* 0x000fc60000000f00 */
[----:B------:R-:W-:Y:S02]  /*2e90*/  IMAD.X R27, RZ, RZ, R7, P0 ;  /* 0x000000ffff1b7224 */ /* 0x000fe400000e0607 */
[----:B------:R-:W-:-:S05]  /*2ea0*/  IMAD R9, R9, R8, UR4 ;  /* 0x0000000409097e24 */ /* 0x000fca000f8e0208 */
[----:B------:R-:W-:-:S07]  /*2eb0*/  IADD3 R9, PT, PT, R9, 0x10, RZ ;  /* 0x0000001009097810 */ /* 0x000fce0007ffe0ff */
.L_x_154:
[----:B0-----:R-:W0:Y:S04]  /*2ec0*/  LDS R11, [R9+-0x10] ;  /* 0xfffff000090b7984 */ /* 0x001e280000000800 */
[----:B------:R-:W1:Y:S04]  /*2ed0*/  LDS R13, [R9+-0xc] ;  /* 0xfffff400090d7984 */ /* 0x000e680000000800 */
[----:B------:R-:W2:Y:S04]  /*2ee0*/  LDS R15, [R9+-0x8] ;  /* 0xfffff800090f7984 */ /* 0x000ea80000000800 */
[----:B------:R-:W3:Y:S04]  /*2ef0*/  LDS R17, [R9+-0x4] ;  /* 0xfffffc0009117984 */ /* 0x000ee80000000800 */
[----:B------:R-:W4:Y:S04]  /*2f00*/  LDS R19, [R9] ;  /* 0x0000000009137984 */ /* 0x000f280000000800 */
[----:B------:R-:W5:Y:S04]  /*2f10*/  LDS R21, [R9+0x4] ;  /* 0x0000040009157984 */ /* 0x000f680000000800 */
[----:B------:R-:W5:Y:S04]  /*2f20*/  LDS R23, [R9+0x8] ;  /* 0x0000080009177984 */ /* 0x000f680000000800 */
[----:B------:R-:W5:Y:S01]  /*2f30*/  LDS R25, [R9+0xc] ;  /* 0x00000c0009197984 */ /* 0x000f620000000800 */
[----:B------:R-:W-:Y:S01]  /*2f40*/  VIADD R10, R10, 0x8 ;  /* 0x000000080a0a7836 */ /* 0x000fe20000000000 */
[----:B------:R-:W-:Y:S01]  /*2f50*/  MOV R7, R27 ;  /* 0x0000001b00077202 */ /* 0x000fe20000000f00 */
[----:B------:R-:W-:-:S03]  /*2f60*/  IMAD.MOV.U32 R6, RZ, RZ, R12 ;  /* 0x000000ffff067224 */ /* 0x000fc600078e000c */
[----:B------:R-:W-:Y:S02]  /*2f70*/  ISETP.NE.AND P0, PT, R10, RZ, PT ;  /* 0x000000ff0a00720c */ /* 0x000fe40003f05270 */
[----:B0-----:R0:W-:Y:S04]  /*2f80*/  REDG.E.ADD.F32.FTZ.RN.STRONG.GPU desc[UR10][R6.64+-0x10], R11 ;  /* 0xfffff00b060079a6 */ /* 0x0011e8000c12f30a */
[----:B-1----:R0:W-:Y:S04]  /*2f90*/  REDG.E.ADD.F32.FTZ.RN.STRONG.GPU desc[UR10][R6.64+-0xc], R13 ;  /* 0xfffff40d060079a6 */ /* 0x0021e8000c12f30a */
[----:B--2---:R0:W-:Y:S01]  /*2fa0*/  REDG.E.ADD.F32.FTZ.RN.STRONG.GPU desc[UR10][R6.64+-0x8], R15 ;  /* 0xfffff80f060079a6 */ /* 0x0041e2000c12f30a */
[----:B------:R-:W-:-:S03]  /*2fb0*/  IADD3 R12, P1, PT, R6, 0x20, RZ ;  /* 0x00000020060c7810 */ /* 0x000fc60007f3e0ff */
[----:B---3--:R0:W-:Y:S04]  /*2fc0*/  REDG.E.ADD.F32.FTZ.RN.STRONG.GPU desc[UR10][R6.64+-0x4], R17 ;  /* 0xfffffc11060079a6 */ /* 0x0081e8000c12f30a */
[----:B----4-:R0:W-:Y:S04]  /*2fd0*/  REDG.E.ADD.F32.FTZ.RN.STRONG.GPU desc[UR10][R6.64], R19 ;  /* 0x00000013060079a6 */ /* 0x0101e8000c12f30a */
[----:B-----5:R0:W-:Y:S04]  /*2fe0*/  REDG.E.ADD.F32.FTZ.RN.STRONG.GPU desc[UR10][R6.64+0x4], R21 ;  /* 0x00000415060079a6 */ /* 0x0201e8000c12f30a */
[----:B------:R0:W-:Y:S01]  /*2ff0*/  REDG.E.ADD.F32.FTZ.RN.STRONG.GPU desc[UR10][R6.64+0x8], R23 ;  /* 0x00000817060079a6 */ /* 0x0001e2000c12f30a */
[----:B------:R-:W-:-:S03]  /*3000*/  IADD3.X R27, PT, PT, RZ, R7, RZ, P1, !PT ;  /* 0x00000007ff1b7210 */ /* 0x000fc60000ffe4ff */
[----:B------:R0:W-:Y:S01]  /*3010*/  REDG.E.ADD.F32.FTZ.RN.STRONG.GPU desc[UR10][R6.64+0xc], R25 ;  /* 0x00000c19060079a6 */ /* 0x0001e2000c12f30a */
[----:B------:R-:W-:Y:S01]  /*3020*/  VIADD R9, R9, 0x20 ;  /* 0x0000002009097836 */ /* 0x000fe20000000000 */
[----:B------:R-:W-:Y:S06]  /*3030*/  @P0 BRA `(.L_x_154) ;  /* 0xfffffffc00a00947 */ /* 0x000fec000383ffff */
[----:B------:R-:W-:Y:S05]  /*3040*/  BSYNC.RECONVERGENT B0 ;  /* 0x0000000000007941 */ /* 0x000fea0003800200 */
.L_x_153:
[----:B------:R-:W-:-:S07]  /*3050*/  MOV R12, R2 ;  /* 0x00000002000c7202 */ /* 0x000fce0000000f00 */
.L_x_152:
[----:B------:R-:W-:Y:S01]  /*3060*/  ISETP.NE.AND P0, PT, R0, RZ, PT ;  /* 0x000000ff0000720c */ /* 0x000fe20003f05270 */
[----:B------:R-:W-:-:S12]  /*3070*/  BSSY.RECONVERGENT B0, `(.L_x_155) ;  /* 0x0000034000007945 */ /* 0x000fd80003800200 */
[----:B------:R-:W-:Y:S05]  /*3080*/  @!P0 BRA `(.L_x_156) ;  /* 0x0000000000c88947 */ /* 0x000fea0003800000 */
[----:B0-----:R-:W-:Y:S01]  /*3090*/  VIADD R6, R0, 0xffffffff ;  /* 0xffffffff00067836 */ /* 0x001fe20000000000 */
[----:B------:R-:W-:Y:S01]  /*30a0*/  BSSY.RECONVERGENT B1, `(.L_x_157) ;  /* 0x0000016000017945 */ /* 0x000fe20003800200 */
[----:B------:R-:W-:-:S03]  /*30b0*/  LOP3.LUT P0, R16, R8, 0x3, RZ, 0xc0, !PT ;  /* 0x0000000308107812 */ /* 0x000fc6000780c0ff */
[----:B------:R-:W-:-:S13]  /*30c0*/  ISETP.GE.U32.AND P1, PT, R6, 0x3, PT ;  /* 0x000000030600780c */ /* 0x000fda0003f26070 */
[----:B------:R-:W-:Y:S05]  /*30d0*/  @!P1 BRA `(.L_x_158) ;  /* 0x0000000000489947 */ /* 0x000fea0003800000 */
[CC--:B------:R-:W-:Y:S01]  /*30e0*/  IADD3 R7, PT, PT, R5.reuse, R12.reuse, RZ ;  /* 0x0000000c05077210 */ /* 0x0c0fe20007ffe0ff */
[----:B------:R-:W0:Y:S01]  /*30f0*/  LDC.64 R10, c[0x0][0x398] ;  /* 0x0000e600ff0a7b82 */ /* 0x000e220000000a00 */
[----:B------:R-:W1:Y:S01]  /*3100*/  LDCU.64 UR4, c[0x0][0x398] ;  /* 0x00007300ff0477ac */ /* 0x000e620008000a00 */
[----:B------:R-:W-:Y:S02]  /*3110*/  IADD3 R14, P1, PT, R5, R12, RZ ;  /* 0x0000000c050e7210 */ /* 0x000fe40007f3e0ff */
[----:B------:R-:W-:-:S03]  /*3120*/  LEA R9, R7, UR9, 0x2 ;  /* 0x0000000907097c11 */ /* 0x000fc6000f8e10ff */
[----:B------:R-:W-:Y:S02]  /*3130*/  IMAD.X R21, RZ, RZ, RZ, P1 ;  /* 0x000000ffff157224 */ /* 0x000fe400008e06ff */
[----:B------:R-:W2:Y:S04]  /*3140*/  LDS R13, [R9] ;  /* 0x00000000090d7984 */ /* 0x000ea80000000800 */
[----:B------:R-:W3:Y:S04]  /*3150*/  LDS R15, [R9+0x4] ;  /* 0x00000400090f7984 */ /* 0x000ee80000000800 */
[----:B------:R-:W4:Y:S01]  /*3160*/  LDS R17, [R9+0x8] ;  /* 0x0000080009117984 */ /* 0x000f220000000800 */
[----:B-1----:R-:W-:-:S03]  /*3170*/  LEA R6, P1, R14, UR4, 0x2 ;  /* 0x000000040e067c11 */ /* 0x002fc6000f8210ff */
[----:B------:R-:W1:Y:S01]  /*3180*/  LDS R19, [R9+0xc] ;  /* 0x00000c0009137984 */ /* 0x000e620000000800 */
[----:B0-----:R-:W-:Y:S01]  /*3190*/  IMAD.WIDE.U32 R10, R7, 0x4, R10 ;  /* 0x00000004070a7825 */ /* 0x001fe200078e000a */
[----:B------:R-:W-:-:S04]  /*31a0*/  LEA.HI.X R7, R14, UR5, R21, 0x2, P1 ;  /* 0x000000050e077c11 */ /* 0x000fc800088f1415 */
[----:B--2---:R0:W-:Y:S04]  /*31b0*/  REDG.E.ADD.F32.FTZ.RN.STRONG.GPU desc[UR10][R10.64], R13 ;  /* 0x0000000d0a0079a6 */ /* 0x0041e8000c12f30a */
[----:B---3--:R0:W-:Y:S04]  /*31c0*/  REDG.E.ADD.F32.FTZ.RN.STRONG.GPU desc[UR10][R6.64+0x4], R15 ;  /* 0x0000040f060079a6 */ /* 0x0081e8000c12f30a */
[----:B----4-:R0:W-:Y:S04]  /*31d0*/  REDG.E.ADD.F32.FTZ.RN.STRONG.GPU desc[UR10][R6.64+0x8], R17 ;  /* 0x00000811060079a6 */ /* 0x0101e8000c12f30a */
[----:B-1----:R0:W-:Y:S01]  /*31e0*/  REDG.E.ADD.F32.FTZ.RN.STRONG.GPU desc[UR10][R6.64+0xc], R19 ;  /* 0x00000c13060079a6 */ /* 0x0021e2000c12f30a */
[----:B------:R-:W-:-:S07]  /*31f0*/  IADD3 R12, PT, PT, R12, 0x4, RZ ;  /* 0x000000040c0c7810 */ /* 0x000fce0007ffe0ff */
.L_x_158:
[----:B------:R-:W-:Y:S05]  /*3200*/  BSYNC.RECONVERGENT B1 ;  /* 0x0000000000017941 */ /* 0x000fea0003800200 */
.L_x_157:
[----:B------:R-:W-:Y:S05]  /*3210*/  @!P0 BRA `(.L_x_156) ;  /* 0x0000000000648947 */ /* 0x000fea0003800000 */
[----:B------:R-:W-:Y:S02]  /*3220*/  ISETP.NE.AND P0, PT, R16, 0x1, PT ;  /* 0x000000011000780c */ /* 0x000fe40003f05270 */
[----:B------:R-:W-:-:S04]  /*3230*/  LOP3.LUT R8, R8, 0x1, RZ, 0xc0, !PT ;  /* 0x0000000108087812 */ /* 0x000fc800078ec0ff */
[----:B------:R-:W-:-:S07]  /*3240*/  ISETP.NE.U32.AND P1, PT, R8, 0x1, PT ;  /* 0x000000010800780c */ /* 0x000fce0003f25070 */
[----:B------:R-:W-:Y:S06]  /*3250*/  @!P0 BRA `(.L_x_159) ;  /* 0x0000000000388947 */ /* 0x000fec0003800000 */
[C---:B------:R-:W-:Y:S01]  /*3260*/  IMAD.IADD R9, R5.reuse, 0x1, R12 ;  /* 0x0000000105097824 */ /* 0x040fe200078e020c */
[----:B0-----:R-:W0:Y:S01]  /*3270*/  LDC.64 R6, c[0x0][0x398] ;  /* 0x0000e600ff067b82 */ /* 0x001e220000000a00 */
[----:B------:R-:W1:Y:S01]  /*3280*/  LDCU.64 UR4, c[0x0][0x398] ;  /* 0x00007300ff0477ac */ /* 0x000e620008000a00 */
[----:B------:R-:W-:Y:S02]  /*3290*/  IADD3 R13, P0, PT, R5, R12, RZ ;  /* 0x0000000c050d7210 */ /* 0x000fe40007f1e0ff */
[----:B------:R-:W-:Y:S02]  /*32a0*/  LEA R10, R9, UR9, 0x2 ;  /* 0x00000009090a7c11 */ /* 0x000fe4000f8e10ff */
[----:B------:R-:W-:-:S03]  /*32b0*/  IADD3.X R14, PT, PT, RZ, RZ, RZ, P0, !PT ;  /* 0x000000ffff0e7210 */ /* 0x000fc600007fe4ff */
[----:B------:R-:W2:Y:S04]  /*32c0*/  LDS R11, [R10] ;  /* 0x000000000a0b7984 */ /* 0x000ea80000000800 */
[----:B------:R-:W3:Y:S01]  /*32d0*/  LDS R15, [R10+0x4] ;  /* 0x000004000a0f7984 */ /* 0x000ee20000000800 */
[----:B-1----:R-:W-:Y:S01]  /*32e0*/  LEA R8, P0, R13, UR4, 0x2 ;  /* 0x000000040d087c11 */ /* 0x002fe2000f8010ff */
[----:B0-----:R-:W-:-:S03]  /*32f0*/  IMAD.WIDE.U32 R6, R9, 0x4, R6 ;  /* 0x0000000409067825 */ /* 0x001fc600078e0006 */
[----:B------:R-:W-:Y:S02]  /*3300*/  LEA.HI.X R9, R13, UR5, R14, 0x2, P0 ;  /* 0x000000050d097c11 */ /* 0x000fe400080f140e */
[----:B--2---:R1:W-:Y:S04]  /*3310*/  REDG.E.ADD.F32.FTZ.RN.STRONG.GPU desc[UR10][R6.64], R11 ;  /* 0x0000000b060079a6 */ /* 0x0043e8000c12f30a */
[----:B---3--:R1:W-:Y:S01]  /*3320*/  REDG.E.ADD.F32.FTZ.RN.STRONG.GPU desc[UR10][R8.64+0x4], R15 ;  /* 0x0000040f080079a6 */ /* 0x0083e2000c12f30a */
[----:B------:R-:W-:-:S07]  /*3330*/  VIADD R12, R12, 0x2 ;  /* 0x000000020c0c7836 */ /* 0x000fce0000000000 */
.L_x_159:
[----:B------:R-:W-:Y:S05]  /*3340*/  @P1 BRA `(.L_x_156) ;  /* 0x0000000000181947 */ /* 0x000fea0003800000 */
[----:B------:R-:W-:Y:S01]  /*3350*/  IADD3 R5, PT, PT, R5, R12, RZ ;  /* 0x0000000c05057210 */ /* 0x000fe20007ffe0ff */
[----:B01----:R-:W0:Y:S03]  /*3360*/  LDC.64 R6, c[0x0][0x398] ;  /* 0x0000e600ff067b82 */ /* 0x003e260000000a00 */
[----:B------:R-:W-:-:S05]  /*3370*/  LEA R8, R5, UR9, 0x2 ;  /* 0x0000000905087c11 */ /* 0x000fca000f8e10ff */
[----:B------:R-:W1:Y:S01]  /*3380*/  LDS R9, [R8] ;  /* 0x0000000008097984 */ /* 0x000e620000000800 */
[----:B0-----:R-:W-:-:S05]  /*3390*/  IMAD.WIDE.U32 R6, R5, 0x4, R6 ;  /* 0x0000000405067825 */ /* 0x001fca00078e0006 */
[----:B-1----:R2:W-:Y:S02]  /*33a0*/  REDG.E.ADD.F32.FTZ.RN.STRONG.GPU desc[UR10][R6.64], R9 ;  /* 0x00000009060079a6 */ /* 0x0025e4000c12f30a */
.L_x_156:
[----:B------:R-:W-:Y:S05]  /*33b0*/  BSYNC.RECONVERGENT B0 ;  /* 0x0000000000007941 */ /* 0x000fea0003800200 */
.L_x_155:
[----:B------:R-:W3:Y:S01]  /*33c0*/  LDCU UR4, c[0x3][URZ] ;  /* 0x00c00000ff0477ac */ /* 0x000ee20008000800 */
[----:B------:R-:W-:-:S05]  /*33d0*/  VIADD R3, R3, 0x1 ;  /* 0x0000000103037836 */ /* 0x000fca0000000000 */
[----:B---3--:R-:W-:-:S13]  /*33e0*/  ISETP.NE.AND P0, PT, R3, UR4, PT ;  /* 0x0000000403007c0c */ /* 0x008fda000bf05270 */
[----:B------:R-:W-:Y:S05]  /*33f0*/  @!P0 EXIT ;  /* 0x000000000000894d */ /* 0x000fea0003800000 */
[----:B------:R-:W-:Y:S05]  /*3400*/  BRA `(.L_x_160) ;  /* 0xfffffff8004c7947 */ /* 0x000fea000383ffff */
.L_x_151:
[C---:B------:R-:W-:Y:S01]  /*3410*/  ISETP.GE.U32.AND P0, PT, R16.reuse, 0x8, PT ;  /* 0x000000081000780c */ /* 0x040fe20003f06070 */
[----:B------:R-:W-:Y:S01]  /*3420*/  HFMA2 R0, -RZ, RZ, 0, 0 ;  /* 0x00000000ff007431 */ /* 0x000fe200000001ff */
[----:B------:R-:W-:-:S04]  /*3430*/  LOP3.LUT R17, R16, 0x7, RZ, 0xc0, !PT ;  /* 0x0000000710117812 */ /* 0x000fc800078ec0ff */
[----:B------:R-:W-:-:S07]  /*3440*/  ISETP.NE.AND P1, PT, R17, RZ, PT ;  /* 0x000000ff1100720c */ /* 0x000fce0003f25270 */
[----:B------:R-:W-:Y:S06]  /*3450*/  @!P0 BRA `(.L_x_161) ;  /* 0x0000000000508947 */ /* 0x000fec0003800000 */
[----:B0-----:R-:W0:Y:S01]  /*3460*/  LDC.64 R4, c[0x0][0x390] ;  /* 0x0000e400ff047b82 */ /* 0x001e220000000a00 */
[----:B------:R-:W-:Y:S01]  /*3470*/  LOP3.LUT R0, R16, 0x7ffffff8, RZ, 0xc0, !PT ;  /* 0x7ffffff810007812 */ /* 0x000fe200078ec0ff */
[----:B------:R-:W-:-:S07]  /*3480*/  IMAD.MOV.U32 R7, RZ, RZ, RZ ;  /* 0x000000ffff077224 */ /* 0x000fce00078e00ff */
.L_x_162:
[C---:B------:R-:W-:Y:S01]  /*3490*/  LEA R6, R7.reuse, UR7, 0x2 ;  /* 0x0000000707067c11 */ /* 0x040fe2000f8e10ff */
[----:B0---4-:R-:W-:-:S04]  /*34a0*/  IMAD.WIDE.U32 R2, R7, 0x4, R4 ;  /* 0x0000000407027825 */ /* 0x011fc800078e0004 */
[----:B------:R-:W0:Y:S04]  /*34b0*/  LDS.64 R8, [R6] ;  /* 0x0000000006087984 */ /* 0x000e280000000a00 */
[----:B-1----:R-:W1:Y:S04]  /*34c0*/  LDS.64 R10, [R6+0x8] ;  /* 0x00000800060a7984 */ /* 0x002e680000000a00 */
[----:B------:R-:W2:Y:S04]  /*34d0*/  LDS.64 R12, [R6+0x10] ;  /* 0x00001000060c7984 */ /* 0x000ea80000000a00 */
[----:B------:R-:W3:Y:S01]  /*34e0*/  LDS.64 R14, [R6+0x18] ;  /* 0x00001800060e7984 */ /* 0x000ee20000000a00 */
[----:B------:R-:W-:-:S04]  /*34f0*/  IADD3 R7, PT, PT, R7, 0x8, RZ ;  /* 0x0000000807077810 */ /* 0x000fc80007ffe0ff */
[----:B------:R-:W-:Y:S01]  /*3500*/  ISETP.NE.AND P0, PT, R7, R0, PT ;  /* 0x000000000700720c */ /* 0x000fe20003f05270 */
[----:B0-----:R4:W-:Y:S04]  /*3510*/  REDG.E.ADD.STRONG.GPU desc[UR10][R2.64], R8 ;  /* 0x000000080200798e */ /* 0x0019e8000c12e10a */
[----:B------:R4:W-:Y:S04]  /*3520*/  REDG.E.ADD.STRONG.GPU desc[UR10][R2.64+0x4], R9 ;  /* 0x000004090200798e */ /* 0x0009e8000c12e10a */
[----:B-1----:R4:W-:Y:S04]  /*3530*/  REDG.E.ADD.STRONG.GPU desc[UR10][R2.64+0x8], R10 ;  /* 0x0000080a0200798e */ /* 0x0029e8000c12e10a */
[----:B------:R4:W-:Y:S04]  /*3540*/  REDG.E.ADD.STRONG.GPU desc[UR10][R2.64+0xc], R11 ;  /* 0x00000c0b0200798e */ /* 0x0009e8000c12e10a */
[----:B--2---:R4:W-:Y:S04]  /*3550*/  REDG.E.ADD.STRONG.GPU desc[UR10][R2.64+0x10], R12 ;  /* 0x0000100c0200798e */ /* 0x0049e8000c12e10a */
[----:B------:R4:W-:Y:S04]  /*3560*/  REDG.E.ADD.STRONG.GPU desc[UR10][R2.64+0x14], R13 ;  /* 0x0000140d0200798e */ /* 0x0009e8000c12e10a */
[----:B---3--:R4:W-:Y:S04]  /*3570*/  REDG.E.ADD.STRONG.GPU desc[UR10][R2.64+0x18], R14 ;  /* 0x0000180e0200798e */ /* 0x0089e8000c12e10a */
[----:B------:R4:W-:Y:S01]  /*3580*/  REDG.E.ADD.STRONG.GPU desc[UR10][R2.64+0x1c], R15 ;  /* 0x00001c0f0200798e */ /* 0x0009e2000c12e10a */
[----:B------:R-:W-:Y:S05]  /*3590*/  @P0 BRA `(.L_x_162) ;  /* 0xfffffffc00bc0947 */ /* 0x000fea000383ffff */
.L_x_161:
[----:B------:R-:W-:Y:S05]  /*35a0*/  @!P1 EXIT ;  /* 0x000000000000994d */ /* 0x000fea0003800000 */
[----:B------:R-:W-:Y:S02]  /*35b0*/  ISETP.GE.U32.AND P0, PT, R17, 0x4, PT ;  /* 0x000000041100780c */ /* 0x000fe40003f06070 */
[----:B------:R-:W-:-:S04]  /*35c0*/  LOP3.LUT R6, R16, 0x3, RZ, 0xc0, !PT ;  /* 0x0000000310067812 */ /* 0x000fc800078ec0ff */
[----:B------:R-:W-:-:S07]  /*35d0*/  ISETP.NE.AND P1, PT, R6, RZ, PT ;  /* 0x000000ff0600720c */ /* 0x000fce0003f25270 */
[----:B------:R-:W-:Y:S06]  /*35e0*/  @!P0 BRA `(.L_x_163) ;  /* 0x0000000000308947 */ /* 0x000fec0003800000 */
[C---:B------:R-:W-:Y:S01]  /*35f0*/  LEA R4, R0.reuse, UR7, 0x2 ;  /* 0x0000000700047c11 */ /* 0x040fe2000f8e10ff */
[----:B0---4-:R-:W0:Y:S04]  /*3600*/  LDC.64 R2, c[0x0][0x390] ;  /* 0x0000e400ff027b82 */ /* 0x011e280000000a00 */
[----:B------:R-:W2:Y:S04]  /*3610*/  LDS R5, [R4] ;  /* 0x0000000004057984 */ /* 0x000ea80000000800 */
[----:B------:R-:W3:Y:S04]  /*3620*/  LDS R7, [R4+0x4] ;  /* 0x0000040004077984 */ /* 0x000ee80000000800 */
[----:B------:R-:W4:Y:S04]  /*3630*/  LDS R9, [R4+0x8] ;  /* 0x0000080004097984 */ /* 0x000f280000000800 */
[----:B------:R-:W5:Y:S01]  /*3640*/  LDS R11, [R4+0xc] ;  /* 0x00000c00040b7984 */ /* 0x000f620000000800 */
[----:B0-----:R-:W-:-:S05]  /*3650*/  IMAD.WIDE.U32 R2, R0, 0x4, R2 ;  /* 0x0000000400027825 */ /* 0x001fca00078e0002 */
[----:B--2---:R2:W-:Y:S04]  /*3660*/  REDG.E.ADD.STRONG.GPU desc[UR10][R2.64], R5 ;  /* 0x000000050200798e */ /* 0x0045e8000c12e10a */
[----:B---3--:R2:W-:Y:S04]  /*3670*/  REDG.E.ADD.STRONG.GPU desc[UR10][R2.64+0x4], R7 ;  /* 0x000004070200798e */ /* 0x0085e8000c12e10a */
[----:B----4-:R2:W-:Y:S04]  /*3680*/  REDG.E.ADD.STRONG.GPU desc[UR10][R2.64+0x8], R9 ;  /* 0x000008090200798e */ /* 0x0105e8000c12e10a */
[----:B-----5:R2:W-:Y:S01]  /*3690*/  REDG.E.ADD.STRONG.GPU desc[UR10][R2.64+0xc], R11 ;  /* 0x00000c0b0200798e */ /* 0x0205e2000c12e10a */
[----:B------:R-:W-:-:S07]  /*36a0*/  VIADD R0, R0, 0x4 ;  /* 0x0000000400007836 */ /* 0x000fce0000000000 */
.L_x_163:
[----:B------:R-:W-:Y:S05]  /*36b0*/  @!P1 EXIT ;  /* 0x000000000000994d */ /* 0x000fea0003800000 */
[----:B------:R-:W-:Y:S02]  /*36c0*/  ISETP.NE.AND P0, PT, R6, 0x1, PT ;  /* 0x000000010600780c */ /* 0x000fe40003f05270 */
[----:B0-2-4-:R-:W-:-:S04]  /*36d0*/  LOP3.LUT R2, R16, 0x1, RZ, 0xc0, !PT ;  /* 0x0000000110027812 */ /* 0x015fc800078ec0ff */
[----:B------:R-:W-:-:S07]  /*36e0*/  ISETP.NE.U32.AND P1, PT, R2, 0x1, PT ;  /* 0x000000010200780c */ /* 0x000fce0003f25070 */
[----:B------:R-:W-:Y:S06]  /*36f0*/  @!P0 BRA `(.L_x_164) ;  /* 0x0000000000208947 */ /* 0x000fec0003800000 */
[C---:B------:R-:W-:Y:S01]  /*3700*/  LEA R4, R0.reuse, UR7, 0x2 ;  /* 0x0000000700047c11 */ /* 0x040fe2000f8e10ff */
[----:B------:R-:W0:Y:S04]  /*3710*/  LDC.64 R2, c[0x0][0x390] ;  /* 0x0000e400ff027b82 */ /* 0x000e280000000a00 */
[----:B------:R-:W2:Y:S04]  /*3720*/  LDS R5, [R4] ;  /* 0x0000000004057984 */ /* 0x000ea80000000800 */
[----:B------:R-:W3:Y:S01]  /*3730*/  LDS R7, [R4+0x4] ;  /* 0x0000040004077984 */ /* 0x000ee20000000800 */
[----:B0-----:R-:W-:-:S05]  /*3740*/  IMAD.WIDE.U32 R2, R0, 0x4, R2 ;  /* 0x0000000400027825 */ /* 0x001fca00078e0002 */
[----:B--2---:R0:W-:Y:S04]  /*3750*/  REDG.E.ADD.STRONG.GPU desc[UR10][R2.64], R5 ;  /* 0x000000050200798e */ /* 0x0041e8000c12e10a */
[----:B---3--:R0:W-:Y:S01]  /*3760*/  REDG.E.ADD.STRONG.GPU desc[UR10][R2.64+0x4], R7 ;  /* 0x000004070200798e */ /* 0x0081e2000c12e10a */
[----:B------:R-:W-:-:S07]  /*3770*/  IADD3 R0, PT, PT, R0, 0x2, RZ ;  /* 0x0000000200007810 */ /* 0x000fce0007ffe0ff */
.L_x_164:
[----:B------:R-:W-:Y:S05]  /*3780*/  @P1 EXIT ;  /* 0x000000000000194d */ /* 0x000fea0003800000 */
[C---:B------:R-:W-:Y:S01]  /*3790*/  LEA R4, R0.reuse, UR7, 0x2 ;  /* 0x0000000700047c11 */ /* 0x040fe2000f8e10ff */
[----:B0-----:R-:W0:Y:S04]  /*37a0*/  LDC.64 R2, c[0x0][0x390] ;  /* 0x0000e400ff027b82 */ /* 0x001e280000000a00 */
[----:B------:R-:W2:Y:S01]  /*37b0*/  LDS R5, [R4] ;  /* 0x0000000004057984 */ /* 0x000ea20000000800 */
[----:B0-----:R-:W-:-:S05]  /*37c0*/  IMAD.WIDE.U32 R2, R0, 0x4, R2 ;  /* 0x0000000400027825 */ /* 0x001fca00078e0002 */
[----:B--2---:R-:W-:Y:S01]  /*37d0*/  REDG.E.ADD.STRONG.GPU desc[UR10][R2.64], R5 ;  /* 0x000000050200798e */ /* 0x004fe2000c12e10a */
[----:B------:R-:W-:Y:S05]  /*37e0*/  EXIT ;  /* 0x000000000000794d */ /* 0x000fea0003800000 */
.L_x_165:
        /* <DEDUP_REMOVED lines=9> */
.L_x_168:


//--------------------- .nv.shared._Z13step_2_kernelPfS_PiS_ --------------------------
	.section	.nv.shared._Z13step_2_kernelPfS_PiS_,"aw",@nobits
	.sectionflags	@""
	.align	16
	.zero		1024


//--------------------- .nv.shared.reserved.0     --------------------------
	.section	.nv.shared.reserved.0,"aw",@nobits
	.weak		__nv_reservedSMEM_offset_0_alias
	.size		__nv_reservedSMEM_offset_0_alias, 0, 64
	.other		__nv_reservedSMEM_offset_0_alias,@"STO_CUDA_RESERVED_SHARED STV_DEFAULT"
__nv_reservedSMEM_offset_0_alias:
	.zero		0
	.zero		64


//--------------------- .nv.shared._Z13step_1_kernelPfS_PiS_S0_S0_ --------------------------
	.section	.nv.shared._Z13step_1_kernelPfS_PiS_S0_S0_,"aw",@nobits
	.sectionflags	@""
	.align	16
.nv.shared._Z13step_1_kernelPfS_PiS_S0_S0_:
	.zero		1040


//--------------------- .nv.constant0._Z13step_2_kernelPfS_PiS_ --------------------------
	.section	.nv.constant0._Z13step_2_kernelPfS_PiS_,"a",@progbits
	.sectionflags	@""
	.align	4
.nv.constant0._Z13step_2_kernelPfS_PiS_:
	.zero		928


//--------------------- .nv.constant0._Z13step_1_kernelPfS_PiS_S0_S0_ --------------------------
	.section	.nv.constant0._Z13step_1_kernelPfS_PiS_S0_S0_,"a",@progbits
	.sectionflags	@""
	.align	4
.nv.constant0._Z13step_1_kernelPfS_PiS_S0_S0_:
	.zero		944


//--------------------- SYMBOLS --------------------------

	.type		.nv.reservedSmem.offset0,@object
	.size		.nv.reservedSmem.offset0,0x4
	.type		.nv.reservedSmem.cap,@object
	.size		.nv.reservedSmem.cap,0x4
